	.target	sm_100a

	.elftype	@"ET_EXEC"


//--------------------- .note.nv.tkinfo           --------------------------
	.section	.note.nv.tkinfo,"",@"SHT_NOTE"
	.sectionflags	@"SHF_NOTE_NV_TKINFO"
	.tkinfo
        /*0018*/ 	.word	0x00000002
        /*0030*/ 	.string	""
        /*0030*/ 	.string	"ptxas"
        /*0030*/ 	.string	"Cuda compilation tools, release 13.0, V13.0.88"
        /*0030*/ 	.string	"Build cuda_13.0.r13.0/compiler.36424714_0"
        /*0030*/ 	.string	"-arch sm_100a -m 64 "



//--------------------- .note.nv.cuinfo           --------------------------
	.section	.note.nv.cuinfo,"",@"SHT_NOTE"
	.sectionflags	@"SHF_NOTE_NV_CUINFO"
        /*0018*/ 	.short	0x0002
        /*001a*/ 	.short	0x0064
        /*001c*/ 	.short	0x0082
	.zero		2


//--------------------- .nv.info                  --------------------------
	.section	.nv.info,"",@"SHT_CUDA_INFO"
	.align	4


	//----- nvinfo : EIATTR_REGCOUNT
	.align		4
        /*0000*/ 	.byte	0x04, 0x2f
        /*0002*/ 	.short	(.L_19 - .L_18)
	.align		4
.L_18:
        /*0004*/ 	.word	index@(_ZN7cutlass13device_kernelINS_4gemm6kernel13GemmUniversalIN4cute5tupleIJiiiiEEENS1_10collective13CollectiveMmaINS1_35MainloopSm100TmaUmmaWarpSpecializedILi5ELi2ELi4ENS5_IJNS4_1CILi2EEESB_NSA_ILi1EEEEEEEENS5_IJNSA_ILi128EEESF_NSA_ILi32EEEEEENS_12float_e5m2_tENS5_IJlSC_lEEESI_SJ_NS4_8TiledMMAINS4_8MMA_AtomIJNS4_10MMA_TraitsINS4_25SM100_MMA_F8F6F4_2x1SM_SSEJSI_SI_fSF_SF_NS4_17integral_constantINS4_4UMMA5MajorELSQ_0EEESR_NSO_INSP_7ScaleInELSS_0EEEST_EEEEEENS4_6LayoutINS5_IJSC_SC_SC_EEENS5_IJNSA_ILi0EEESY_SY_EEEEENS5_IJNS4_10UnderscoreES11_S11_EEEEENS4_28SM100_TMA_2SM_LOAD_MULTICASTENS4_14ComposedLayoutINS4_7SwizzleILi1ELi4ELi3EEENS4_18smem_ptr_flag_bitsILi8EEENSW_INS5_IJNSA_ILi8EEESG_EEENS5_IJSG_SC_EEEEEEEvNS4_8identityENS4_18SM100_TMA_2SM_LOADES1E_vS1F_EENS_8epilogue10collective18CollectiveEpilogueINS1I_23Sm100TmaWarpSpecializedILi2ELi2ELi32ELb0ELb0EEEJNS5_IJNSA_ILi64EEESF_SG_EEENS5_IJNSW_IS1N_SC_EENSW_INS5_IJSG_SB_EEENS5_IJSC_S1N_EEEEEEEESI_SJ_SI_SJ_NS1I_6fusion15FusionCallbacksIS1M_NS1U_17LinearCombinationISI_fSI_fLNS_15FloatRoundStyleE2EEES1O_S1T_JEEENS4_5SM1004TMEM4LOAD26SM100_TMEM_LOAD_32dp32b32xENS4_13SM90_TMA_LOADES1E_NS4_39AutoVectorizingCopyWithAssumedAlignmentILi128EEENS4_14SM90_TMA_STOREES1E_S26_S26_EEEvvEEEEvNT_6ParamsE)
        /*0008*/ 	.word	0x00000072


	//----- nvinfo : EIATTR_FRAME_SIZE
	.align		4
.L_19:
        /*000c*/ 	.byte	0x04, 0x11
        /*000e*/ 	.short	(.L_21 - .L_20)
	.align		4
.L_20:
        /*0010*/ 	.word	index@($__internal_2_$__cuda_sm10x_tcgen05_guardrail_trap_unallocated_columns_being_dealloced)
        /*0014*/ 	.word	0x00000000


	//----- nvinfo : EIATTR_FRAME_SIZE
	.align		4
.L_21:
        /*0018*/ 	.byte	0x04, 0x11
        /*001a*/ 	.short	(.L_23 - .L_22)
	.align		4
.L_22:
        /*001c*/ 	.word	index@($__internal_1_$__cuda_sm10x_tcgen05_guardrail_trap_phase_invalid_during_alloc)
        /*0020*/ 	.word	0x00000000


	//----- nvinfo : EIATTR_FRAME_SIZE
	.align		4
.L_23:
        /*0024*/ 	.byte	0x04, 0x11
        /*0026*/ 	.short	(.L_25 - .L_24)
	.align		4
.L_24:
        /*0028*/ 	.word	index@($__internal_0_$__cuda_sm10x_tcgen05_guardrail_trap_col_being_dealloced_not_returned_by_alloc)
        /*002c*/ 	.word	0x00000000


	//----- nvinfo : EIATTR_FRAME_SIZE
	.align		4
.L_25:
        /*0030*/ 	.byte	0x04, 0x11
        /*0032*/ 	.short	(.L_27 - .L_26)
	.align		4
.L_26:
        /*0034*/ 	.word	index@(_ZN7cutlass13device_kernelINS_4gemm6kernel13GemmUniversalIN4cute5tupleIJiiiiEEENS1_10collective13CollectiveMmaINS1_35MainloopSm100TmaUmmaWarpSpecializedILi5ELi2ELi4ENS5_IJNS4_1CILi2EEESB_NSA_ILi1EEEEEEEENS5_IJNSA_ILi128EEESF_NSA_ILi32EEEEEENS_12float_e5m2_tENS5_IJlSC_lEEESI_SJ_NS4_8TiledMMAINS4_8MMA_AtomIJNS4_10MMA_TraitsINS4_25SM100_MMA_F8F6F4_2x1SM_SSEJSI_SI_fSF_SF_NS4_17integral_constantINS4_4UMMA5MajorELSQ_0EEESR_NSO_INSP_7ScaleInELSS_0EEEST_EEEEEENS4_6LayoutINS5_IJSC_SC_SC_EEENS5_IJNSA_ILi0EEESY_SY_EEEEENS5_IJNS4_10UnderscoreES11_S11_EEEEENS4_28SM100_TMA_2SM_LOAD_MULTICASTENS4_14ComposedLayoutINS4_7SwizzleILi1ELi4ELi3EEENS4_18smem_ptr_flag_bitsILi8EEENSW_INS5_IJNSA_ILi8EEESG_EEENS5_IJSG_SC_EEEEEEEvNS4_8identityENS4_18SM100_TMA_2SM_LOADES1E_vS1F_EENS_8epilogue10collective18CollectiveEpilogueINS1I_23Sm100TmaWarpSpecializedILi2ELi2ELi32ELb0ELb0EEEJNS5_IJNSA_ILi64EEESF_SG_EEENS5_IJNSW_IS1N_SC_EENSW_INS5_IJSG_SB_EEENS5_IJSC_S1N_EEEEEEEESI_SJ_SI_SJ_NS1I_6fusion15FusionCallbacksIS1M_NS1U_17LinearCombinationISI_fSI_fLNS_15FloatRoundStyleE2EEES1O_S1T_JEEENS4_5SM1004TMEM4LOAD26SM100_TMEM_LOAD_32dp32b32xENS4_13SM90_TMA_LOADES1E_NS4_39AutoVectorizingCopyWithAssumedAlignmentILi128EEENS4_14SM90_TMA_STOREES1E_S26_S26_EEEvvEEEEvNT_6ParamsE)
        /*0038*/ 	.word	0x00000000


	//----- nvinfo : EIATTR_MIN_STACK_SIZE
	.align		4
.L_27:
        /*003c*/ 	.byte	0x04, 0x12
        /*003e*/ 	.short	(.L_29 - .L_28)
	.align		4
.L_28:
        /*0040*/ 	.word	index@(_ZN7cutlass13device_kernelINS_4gemm6kernel13GemmUniversalIN4cute5tupleIJiiiiEEENS1_10collective13CollectiveMmaINS1_35MainloopSm100TmaUmmaWarpSpecializedILi5ELi2ELi4ENS5_IJNS4_1CILi2EEESB_NSA_ILi1EEEEEEEENS5_IJNSA_ILi128EEESF_NSA_ILi32EEEEEENS_12float_e5m2_tENS5_IJlSC_lEEESI_SJ_NS4_8TiledMMAINS4_8MMA_AtomIJNS4_10MMA_TraitsINS4_25SM100_MMA_F8F6F4_2x1SM_SSEJSI_SI_fSF_SF_NS4_17integral_constantINS4_4UMMA5MajorELSQ_0EEESR_NSO_INSP_7ScaleInELSS_0EEEST_EEEEEENS4_6LayoutINS5_IJSC_SC_SC_EEENS5_IJNSA_ILi0EEESY_SY_EEEEENS5_IJNS4_10UnderscoreES11_S11_EEEEENS4_28SM100_TMA_2SM_LOAD_MULTICASTENS4_14ComposedLayoutINS4_7SwizzleILi1ELi4ELi3EEENS4_18smem_ptr_flag_bitsILi8EEENSW_INS5_IJNSA_ILi8EEESG_EEENS5_IJSG_SC_EEEEEEEvNS4_8identityENS4_18SM100_TMA_2SM_LOADES1E_vS1F_EENS_8epilogue10collective18CollectiveEpilogueINS1I_23Sm100TmaWarpSpecializedILi2ELi2ELi32ELb0ELb0EEEJNS5_IJNSA_ILi64EEESF_SG_EEENS5_IJNSW_IS1N_SC_EENSW_INS5_IJSG_SB_EEENS5_IJSC_S1N_EEEEEEEESI_SJ_SI_SJ_NS1I_6fusion15FusionCallbacksIS1M_NS1U_17LinearCombinationISI_fSI_fLNS_15FloatRoundStyleE2EEES1O_S1T_JEEENS4_5SM1004TMEM4LOAD26SM100_TMEM_LOAD_32dp32b32xENS4_13SM90_TMA_LOADES1E_NS4_39AutoVectorizingCopyWithAssumedAlignmentILi128EEENS4_14SM90_TMA_STOREES1E_S26_S26_EEEvvEEEEvNT_6ParamsE)
        /*0044*/ 	.word	0x00000000
.L_29:


//--------------------- .nv.compat                --------------------------
	.section	.nv.compat,"",@"SHT_CUDA_COMPAT_INFO"
	.align	4
        /*0000*/ 	.byte	0x02, 0x09, 0x01, 0x00, 0x02, 0x02, 0x02, 0x00, 0x02, 0x05, 0x05, 0x00, 0x03, 0x07, 0x01, 0x01
        /*0010*/ 	.byte	0x02, 0x03, 0x01, 0x00, 0x02, 0x06, 0x01, 0x00, 0x04, 0x0b, 0x08, 0x00, 0x09, 0x00, 0x00, 0x00
        /*0020*/ 	.byte	0x00, 0x00, 0x00, 0x00


//--------------------- .nv.info._ZN7cutlass13device_kernelINS_4gemm6kernel13GemmUniversalIN4cute5tupleIJiiiiEEENS1_10collective13CollectiveMmaINS1_35MainloopSm100TmaUmmaWarpSpecializedILi5ELi2ELi4ENS5_IJNS4_1CILi2EEESB_NSA_ILi1EEEEEEEENS5_IJNSA_ILi128EEESF_NSA_ILi32EEEEEENS_12float_e5m2_tENS5_IJlSC_lEEESI_SJ_NS4_8TiledMMAINS4_8MMA_AtomIJNS4_10MMA_TraitsINS4_25SM100_MMA_F8F6F4_2x1SM_SSEJSI_SI_fSF_SF_NS4_17integral_constantINS4_4UMMA5MajorELSQ_0EEESR_NSO_INSP_7ScaleInELSS_0EEEST_EEEEEENS4_6LayoutINS5_IJSC_SC_SC_EEENS5_IJNSA_ILi0EEESY_SY_EEEEENS5_IJNS4_10UnderscoreES11_S11_EEEEENS4_28SM100_TMA_2SM_LOAD_MULTICASTENS4_14ComposedLayoutINS4_7SwizzleILi1ELi4ELi3EEENS4_18smem_ptr_flag_bitsILi8EEENSW_INS5_IJNSA_ILi8EEESG_EEENS5_IJSG_SC_EEEEEEEvNS4_8identityENS4_18SM100_TMA_2SM_LOADES1E_vS1F_EENS_8epilogue10collective18CollectiveEpilogueINS1I_23Sm100TmaWarpSpecializedILi2ELi2ELi32ELb0ELb0EEEJNS5_IJNSA_ILi64EEESF_SG_EEENS5_IJNSW_IS1N_SC_EENSW_INS5_IJSG_SB_EEENS5_IJSC_S1N_EEEEEEEESI_SJ_SI_SJ_NS1I_6fusion15FusionCallbacksIS1M_NS1U_17LinearCombinationISI_fSI_fLNS_15FloatRoundStyleE2EEES1O_S1T_JEEENS4_5SM1004TMEM4LOAD26SM100_TMEM_LOAD_32dp32b32xENS4_13SM90_TMA_LOADES1E_NS4_39AutoVectorizingCopyWithAssumedAlignmentILi128EEENS4_14SM90_TMA_STOREES1E_S26_S26_EEEvvEEEEvNT_6ParamsE --------------------------
	.section	.nv.info._ZN7cutlass13device_kernelINS_4gemm6kernel13GemmUniversalIN4cute5tupleIJiiiiEEENS1_10collective13CollectiveMmaINS1_35MainloopSm100TmaUmmaWarpSpecializedILi5ELi2ELi4ENS5_IJNS4_1CILi2EEESB_NSA_ILi1EEEEEEEENS5_IJNSA_ILi128EEESF_NSA_ILi32EEEEEENS_12float_e5m2_tENS5_IJlSC_lEEESI_SJ_NS4_8TiledMMAINS4_8MMA_AtomIJNS4_10MMA_TraitsINS4_25SM100_MMA_F8F6F4_2x1SM_SSEJSI_SI_fSF_SF_NS4_17integral_constantINS4_4UMMA5MajorELSQ_0EEESR_NSO_INSP_7ScaleInELSS_0EEEST_EEEEEENS4_6LayoutINS5_IJSC_SC_SC_EEENS5_IJNSA_ILi0EEESY_SY_EEEEENS5_IJNS4_10UnderscoreES11_S11_EEEEENS4_28SM100_TMA_2SM_LOAD_MULTICASTENS4_14ComposedLayoutINS4_7SwizzleILi1ELi4ELi3EEENS4_18smem_ptr_flag_bitsILi8EEENSW_INS5_IJNSA_ILi8EEESG_EEENS5_IJSG_SC_EEEEEEEvNS4_8identityENS4_18SM100_TMA_2SM_LOADES1E_vS1F_EENS_8epilogue10collective18CollectiveEpilogueINS1I_23Sm100TmaWarpSpecializedILi2ELi2ELi32ELb0ELb0EEEJNS5_IJNSA_ILi64EEESF_SG_EEENS5_IJNSW_IS1N_SC_EENSW_INS5_IJSG_SB_EEENS5_IJSC_S1N_EEEEEEEESI_SJ_SI_SJ_NS1I_6fusion15FusionCallbacksIS1M_NS1U_17LinearCombinationISI_fSI_fLNS_15FloatRoundStyleE2EEES1O_S1T_JEEENS4_5SM1004TMEM4LOAD26SM100_TMEM_LOAD_32dp32b32xENS4_13SM90_TMA_LOADES1E_NS4_39AutoVectorizingCopyWithAssumedAlignmentILi128EEENS4_14SM90_TMA_STOREES1E_S26_S26_EEEvvEEEEvNT_6ParamsE,"",@"SHT_CUDA_INFO"
	.sectionflags	@""
	.align	4


	//----- nvinfo : EIATTR_CUDA_API_VERSION
	.align		4
        /*0000*/ 	.byte	0x04, 0x37
        /*0002*/ 	.short	(.L_31 - .L_30)
.L_30:
        /*0004*/ 	.word	0x00000082


	//----- nvinfo : EIATTR_KPARAM_INFO
	.align		4
.L_31:
        /*0008*/ 	.byte	0x04, 0x17
        /*000a*/ 	.short	(.L_33 - .L_32)
.L_32:
        /*000c*/ 	.word	0x00000000
        /*0010*/ 	.short	0x0000
        /*0012*/ 	.short	0x0000
        /*0014*/ 	.byte	0x00, 0xf0, 0x01, 0x20


	//----- nvinfo : EIATTR_AT_ENTRY_FRAGMENTS
	.align		4
.L_33:
        /*0018*/ 	.byte	0x04, 0x4f
        /*001a*/ 	.short	(.L_35 - .L_34)


	//   ....[0]....
.L_34:
        /*001c*/ 	.word	0x00000007


	//----- nvinfo : EIATTR_RESERVED_SMEM_USED
	.align		4
.L_35:
        /*0020*/ 	.byte	0x01, 0x41
	.zero		2


	//----- nvinfo : EIATTR_SPARSE_MMA_MASK
	.align		4
        /*0024*/ 	.byte	0x03, 0x50
        /*0026*/ 	.short	0x0000


	//----- nvinfo : EIATTR_TCGEN05_2CTA_USED
	.align		4
        /*0028*/ 	.byte	0x01, 0x52
	.zero		2


	//----- nvinfo : EIATTR_MAXREG_COUNT
	.align		4
        /*002c*/ 	.byte	0x03, 0x1b
        /*002e*/ 	.short	0x00ff


	//----- nvinfo : EIATTR_NUM_BARRIERS
	.align		4
        /*0030*/ 	.byte	0x02, 0x4c
        /*0032*/ 	.byte	0x07
	.zero		1


	//----- nvinfo : EIATTR_EXTERNS
	.align		4
        /*0034*/ 	.byte	0x04, 0x0f
        /*0036*/ 	.short	(.L_37 - .L_36)


	//   ....[0]....
	.align		4
.L_36:
        /*0038*/ 	.word	index@(__assertfail)


	//----- nvinfo : EIATTR_MERCURY_ISA_VERSION
	.align		4
.L_37:
        /*003c*/ 	.byte	0x03, 0x5f
        /*003e*/ 	.short	0x0101


	//----- nvinfo : EIATTR_INT_WARP_WIDE_INSTR_OFFSETS
	.align		4
        /*0040*/ 	.byte	0x04, 0x31
        /*0042*/ 	.short	(.L_39 - .L_38)


	//   ....[0]....
.L_38:
        /*0044*/ 	.word	0x00000d50


	//   ....[1]....
        /*0048*/ 	.word	0x00000df0


	//   ....[2]....
        /*004c*/ 	.word	0x000041d0


	//   ....[3]....
        /*0050*/ 	.word	0x000041f0


	//   ....[4]....
        /*0054*/ 	.word	0x00004220


	//   ....[5]....
        /*0058*/ 	.word	0x00004d40


	//   ....[6]....
        /*005c*/ 	.word	0x00004de0


	//   ....[7]....
        /*0060*/ 	.word	0x00004e90


	//   ....[8]....
        /*0064*/ 	.word	0x00004f30


	//   ....[9]....
        /*0068*/ 	.word	0x00005020


	//   ....[10]....
        /*006c*/ 	.word	0x000050f0


	//----- nvinfo : EIATTR_COOP_GROUP_MASK_REGIDS
	.align		4
.L_39:
        /*0070*/ 	.byte	0x04, 0x29
        /*0072*/ 	.short	(.L_41 - .L_40)


	//   ....[0]....
.L_40:
        /*0074*/ 	.word	0xffffffff


	//   ....[1]....
        /*0078*/ 	.word	0xffffffff


	//   ....[2]....
        /*007c*/ 	.word	0xffffffff


	//   ....[3]....
        /*0080*/ 	.word	0xffffffff


	//   ....[4]....
        /*0084*/ 	.word	0xffffffff


	//   ....[5]....
        /*0088*/ 	.word	0xffffffff


	//   ....[6]....
        /*008c*/ 	.word	0xffffffff


	//   ....[7]....
        /*0090*/ 	.word	0xffffffff


	//   ....[8]....
        /*0094*/ 	.word	0xffffffff


	//   ....[9]....
        /*0098*/ 	.word	0xffffffff


	//   ....[10]....
        /*009c*/ 	.word	0xffffffff


	//   ....[11]....
        /*00a0*/ 	.word	0xffffffff


	//   ....[12]....
        /*00a4*/ 	.word	0xffffffff


	//   ....[13]....
        /*00a8*/ 	.word	0xffffffff


	//----- nvinfo : EIATTR_COOP_GROUP_INSTR_OFFSETS
	.align		4
.L_41:
        /*00ac*/ 	.byte	0x04, 0x28
        /*00ae*/ 	.short	(.L_43 - .L_42)


	//   ....[0]....
.L_42:
        /*00b0*/ 	.word	0x000000b0


	//   ....[1]....
        /*00b4*/ 	.word	0x00000520


	//   ....[2]....
        /*00b8*/ 	.word	0x00000700


	//   ....[3]....
        /*00bc*/ 	.word	0x00000850


	//   ....[4]....
        /*00c0*/ 	.word	0x00000940


	//   ....[5]....
        /*00c4*/ 	.word	0x00000aa0


	//   ....[6]....
        /*00c8*/ 	.word	0x00000c30


	//   ....[7]....
        /*00cc*/ 	.word	0x00000e70


	//   ....[8]....
        /*00d0*/ 	.word	0x000021c0


	//   ....[9]....
        /*00d4*/ 	.word	0x00003100


	//   ....[10]....
        /*00d8*/ 	.word	0x000035d0


	//   ....[11]....
        /*00dc*/ 	.word	0x00003600


	//   ....[12]....
        /*00e0*/ 	.word	0x000040d0


	//   ....[13]....
        /*00e4*/ 	.word	0x000042e0


	//----- nvinfo : EIATTR_VRC_CTA_INIT_COUNT
	.align		4
.L_43:
        /*00e8*/ 	.byte	0x02, 0x4a
        /*00ea*/ 	.byte	0x80
	.zero		1


	//----- nvinfo : EIATTR_SYSCALL_OFFSETS
	.align		4
        /*00ec*/ 	.byte	0x04, 0x46
        /*00ee*/ 	.short	(.L_45 - .L_44)


	//   ....[0]....
.L_44:
        /*00f0*/ 	.word	0x00005c00


	//   ....[1]....
        /*00f4*/ 	.word	0x00005d40


	//   ....[2]....
        /*00f8*/ 	.word	0x00006560


	//   ....[3]....
        /*00fc*/ 	.word	0x00007350


	//----- nvinfo : EIATTR_MBARRIER_INSTR_OFFSETS
	.align		4
.L_45:
        /*0100*/ 	.byte	0x04, 0x39
        /*0102*/ 	.short	(.L_47 - .L_46)


	//   ....[0]....
.L_46:
        /*0104*/ 	.word	0x00000650
        /*0108*/ 	.word	0x000000ff
        /*010c*/ 	.word	0x00000000
        /*0110*/ 	.short	0x0100
        /*0112*/ 	.byte	0x04
	.zero		1


	//   ....[1]....
        /*0114*/ 	.word	0x00000660
        /*0118*/ 	.word	0x000000ff
        /*011c*/ 	.word	0x00000028
        /*0120*/ 	.short	0x0100
        /*0122*/ 	.byte	0x04
	.zero		1


	//   ....[2]....
        /*0124*/ 	.word	0x00000670
        /*0128*/ 	.word	0x000000ff
        /*012c*/ 	.word	0x00000008
        /*0130*/ 	.short	0x0100
        /*0132*/ 	.byte	0x04
	.zero		1


	//   ....[3]....
        /*0134*/ 	.word	0x00000680
        /*0138*/ 	.word	0x000000ff
        /*013c*/ 	.word	0x00000030
        /*0140*/ 	.short	0x0100
        /*0142*/ 	.byte	0x04
	.zero		1


	//   ....[4]....
        /*0144*/ 	.word	0x00000690
        /*0148*/ 	.word	0x000000ff
        /*014c*/ 	.word	0x00000010
        /*0150*/ 	.short	0x0100
        /*0152*/ 	.byte	0x04
	.zero		1


	//   ....[5]....
        /*0154*/ 	.word	0x000006a0
        /*0158*/ 	.word	0x000000ff
        /*015c*/ 	.word	0x00000038
        /*0160*/ 	.short	0x0100
        /*0162*/ 	.byte	0x04
	.zero		1


	//   ....[6]....
        /*0164*/ 	.word	0x000006b0
        /*0168*/ 	.word	0x000000ff
        /*016c*/ 	.word	0x00000018
        /*0170*/ 	.short	0x0100
        /*0172*/ 	.byte	0x04
	.zero		1


	//   ....[7]....
        /*0174*/ 	.word	0x000006c0
        /*0178*/ 	.word	0x000000ff
        /*017c*/ 	.word	0x00000040
        /*0180*/ 	.short	0x0100
        /*0182*/ 	.byte	0x04
	.zero		1


	//   ....[8]....
        /*0184*/ 	.word	0x000006d0
        /*0188*/ 	.word	0x000000ff
        /*018c*/ 	.word	0x00000020
        /*0190*/ 	.short	0x0100
        /*0192*/ 	.byte	0x04
	.zero		1


	//   ....[9]....
        /*0194*/ 	.word	0x000006e0
        /*0198*/ 	.word	0x000000ff
        /*019c*/ 	.word	0x00000048
        /*01a0*/ 	.short	0x0100
        /*01a2*/ 	.byte	0x04
	.zero		1


	//   ....[10]....
        /*01a4*/ 	.word	0x00000800
        /*01a8*/ 	.word	0x000000ff
        /*01ac*/ 	.word	0x00000050
        /*01b0*/ 	.short	0x0100
        /*01b2*/ 	.byte	0x04
	.zero		1


	//   ....[11]....
        /*01b4*/ 	.word	0x00000810
        /*01b8*/ 	.word	0x000000ff
        /*01bc*/ 	.word	0x00000060
        /*01c0*/ 	.short	0x0100
        /*01c2*/ 	.byte	0x04
	.zero		1


	//   ....[12]....
        /*01c4*/ 	.word	0x00000820
        /*01c8*/ 	.word	0x000000ff
        /*01cc*/ 	.word	0x00000058
        /*01d0*/ 	.short	0x0100
        /*01d2*/ 	.byte	0x04
	.zero		1


	//   ....[13]....
        /*01d4*/ 	.word	0x00000830
        /*01d8*/ 	.word	0x000000ff
        /*01dc*/ 	.word	0x00000068
        /*01e0*/ 	.short	0x0100
        /*01e2*/ 	.byte	0x04
	.zero		1


	//   ....[14]....
        /*01e4*/ 	.word	0x00000910
        /*01e8*/ 	.word	0x000000ff
        /*01ec*/ 	.word	0x00000070
        /*01f0*/ 	.short	0x0100
        /*01f2*/ 	.byte	0x06
	.zero		1


	//   ....[15]....
        /*01f4*/ 	.word	0x00000920
        /*01f8*/ 	.word	0x000000ff
        /*01fc*/ 	.word	0x00000078
        /*0200*/ 	.short	0x0100
        /*0202*/ 	.byte	0x06
	.zero		1


	//   ....[16]....
        /*0204*/ 	.word	0x00000a50
        /*0208*/ 	.word	0x000000ff
        /*020c*/ 	.word	0x00000080
        /*0210*/ 	.short	0x0100
        /*0212*/ 	.byte	0x06
	.zero		1


	//   ....[17]....
        /*0214*/ 	.word	0x00000a60
        /*0218*/ 	.word	0x000000ff
        /*021c*/ 	.word	0x00000090
        /*0220*/ 	.short	0x0100
        /*0222*/ 	.byte	0x06
	.zero		1


	//   ....[18]....
        /*0224*/ 	.word	0x00000a70
        /*0228*/ 	.word	0x000000ff
        /*022c*/ 	.word	0x00000088
        /*0230*/ 	.short	0x0100
        /*0232*/ 	.byte	0x06
	.zero		1


	//   ....[19]....
        /*0234*/ 	.word	0x00000a80
        /*0238*/ 	.word	0x000000ff
        /*023c*/ 	.word	0x00000098
        /*0240*/ 	.short	0x0100
        /*0242*/ 	.byte	0x06
	.zero		1


	//   ....[20]....
        /*0244*/ 	.word	0x00000ba0
        /*0248*/ 	.word	0x000000ff
        /*024c*/ 	.word	0x000000a0
        /*0250*/ 	.short	0x0100
        /*0252*/ 	.byte	0x04
	.zero		1


	//   ....[21]....
        /*0254*/ 	.word	0x00000bb0
        /*0258*/ 	.word	0x000000ff
        /*025c*/ 	.word	0x000000c0
        /*0260*/ 	.short	0x0100
        /*0262*/ 	.byte	0x04
	.zero		1


	//   ....[22]....
        /*0264*/ 	.word	0x00000bc0
        /*0268*/ 	.word	0x000000ff
        /*026c*/ 	.word	0x000000a8
        /*0270*/ 	.short	0x0100
        /*0272*/ 	.byte	0x04
	.zero		1


	//   ....[23]....
        /*0274*/ 	.word	0x00000bd0
        /*0278*/ 	.word	0x000000ff
        /*027c*/ 	.word	0x000000c8
        /*0280*/ 	.short	0x0100
        /*0282*/ 	.byte	0x04
	.zero		1


	//   ....[24]....
        /*0284*/ 	.word	0x00000be0
        /*0288*/ 	.word	0x000000ff
        /*028c*/ 	.word	0x000000b0
        /*0290*/ 	.short	0x0100
        /*0292*/ 	.byte	0x04
	.zero		1


	//   ....[25]....
        /*0294*/ 	.word	0x00000bf0
        /*0298*/ 	.word	0x000000ff
        /*029c*/ 	.word	0x000000d0
        /*02a0*/ 	.short	0x0100
        /*02a2*/ 	.byte	0x04
	.zero		1


	//   ....[26]....
        /*02a4*/ 	.word	0x00000c00
        /*02a8*/ 	.word	0x000000ff
        /*02ac*/ 	.word	0x000000b8
        /*02b0*/ 	.short	0x0100
        /*02b2*/ 	.byte	0x04
	.zero		1


	//   ....[27]....
        /*02b4*/ 	.word	0x00000c10
        /*02b8*/ 	.word	0x000000ff
        /*02bc*/ 	.word	0x000000d8
        /*02c0*/ 	.short	0x0100
        /*02c2*/ 	.byte	0x04
	.zero		1


	//   ....[28]....
        /*02c4*/ 	.word	0x00000d00
        /*02c8*/ 	.word	0x000000ff
        /*02cc*/ 	.word	0x000000e0
        /*02d0*/ 	.short	0x0100
        /*02d2*/ 	.byte	0x04
	.zero		1


	//   ....[29]....
        /*02d4*/ 	.word	0x00000d10
        /*02d8*/ 	.word	0x000000ff
        /*02dc*/ 	.word	0x000000f0
        /*02e0*/ 	.short	0x0100
        /*02e2*/ 	.byte	0x04
	.zero		1


	//   ....[30]....
        /*02e4*/ 	.word	0x00000d20
        /*02e8*/ 	.word	0x000000ff
        /*02ec*/ 	.word	0x000000e8
        /*02f0*/ 	.short	0x0100
        /*02f2*/ 	.byte	0x04
	.zero		1


	//   ....[31]....
        /*02f4*/ 	.word	0x00000d30
        /*02f8*/ 	.word	0x000000ff
        /*02fc*/ 	.word	0x000000f8
        /*0300*/ 	.short	0x0100
        /*0302*/ 	.byte	0x04
	.zero		1


	//   ....[32]....
        /*0304*/ 	.word	0x00000e30
        /*0308*/ 	.word	0x000000ff
        /*030c*/ 	.word	0x00000100
        /*0310*/ 	.short	0x0100
        /*0312*/ 	.byte	0x06
	.zero		1


	//   ....[33]....
        /*0314*/ 	.word	0x000019e0
        /*0318*/ 	.word	0x00000003
        /*031c*/ 	.word	0x000000f0
        /*0320*/ 	.short	0x010a
        /*0322*/ 	.byte	0xff
	.zero		1


	//   ....[34]....
        /*0324*/ 	.word	0x00001a10
        /*0328*/ 	.word	0x00000003
        /*032c*/ 	.word	0x000000e0
        /*0330*/ 	.short	0x0101
        /*0332*/ 	.byte	0xff
	.zero		1


	//   ....[35]....
        /*0334*/ 	.word	0x00001ad0
        /*0338*/ 	.word	0x000000ff
        /*033c*/ 	.word	0x00000028
        /*0340*/ 	.short	0x010a
        /*0342*/ 	.byte	0x04
	.zero		1


	//   ....[36]....
        /*0344*/ 	.word	0x00001ba0
        /*0348*/ 	.word	0x000000ff
        /*034c*/ 	.word	0x00000028
        /*0350*/ 	.short	0x010a
        /*0352*/ 	.byte	0x21
	.zero		1


	//   ....[37]....
        /*0354*/ 	.word	0x00001d50
        /*0358*/ 	.word	0x000000ff
        /*035c*/ 	.word	0x00000028
        /*0360*/ 	.short	0x010a
        /*0362*/ 	.byte	0x05
	.zero		1


	//   ....[38]....
        /*0364*/ 	.word	0x00001e60
        /*0368*/ 	.word	0x000000ff
        /*036c*/ 	.word	0x00000078
        /*0370*/ 	.short	0x0101
        /*0372*/ 	.byte	0x06
	.zero		1


	//   ....[39]....
        /*0374*/ 	.word	0x00001e80
        /*0378*/ 	.word	0x000000ff
        /*037c*/ 	.word	0x00000028
        /*0380*/ 	.short	0x010a
        /*0382*/ 	.byte	0x04
	.zero		1


	//   ....[40]....
        /*0384*/ 	.word	0x00001f00
        /*0388*/ 	.word	0x000000ff
        /*038c*/ 	.word	0x00000028
        /*0390*/ 	.short	0x010a
        /*0392*/ 	.byte	0x11
	.zero		1


	//   ....[41]....
        /*0394*/ 	.word	0x00002090
        /*0398*/ 	.word	0x000000ff
        /*039c*/ 	.word	0x00000028
        /*03a0*/ 	.short	0x010a
        /*03a2*/ 	.byte	0x05
	.zero		1


	//   ....[42]....
        /*03a4*/ 	.word	0x000021f0
        /*03a8*/ 	.word	0x00000003
        /*03ac*/ 	.word	0x00000080
        /*03b0*/ 	.short	0x010a
        /*03b2*/ 	.byte	0xff
	.zero		1


	//   ....[43]....
        /*03b4*/ 	.word	0x00002340
        /*03b8*/ 	.word	0x00000000
        /*03bc*/ 	.word	0x00000000
        /*03c0*/ 	.short	0x0101
        /*03c2*/ 	.byte	0xff
	.zero		1


	//   ....[44]....
        /*03c4*/ 	.word	0x000028f0
        /*03c8*/ 	.word	0x000000ff
        /*03cc*/ 	.word	0x00000000
        /*03d0*/ 	.short	0x010a
        /*03d2*/ 	.byte	0x04
	.zero		1


	//   ....[45]....
        /*03d4*/ 	.word	0x00002980
        /*03d8*/ 	.word	0x000000ff
        /*03dc*/ 	.word	0x00000000
        /*03e0*/ 	.short	0x010a
        /*03e2*/ 	.byte	0x05
	.zero		1


	//   ....[46]....
        /*03e4*/ 	.word	0x00002a10
        /*03e8*/ 	.word	0x000000ff
        /*03ec*/ 	.word	0x00000000
        /*03f0*/ 	.short	0x010a
        /*03f2*/ 	.byte	0x05
	.zero		1


	//   ....[47]....
        /*03f4*/ 	.word	0x00002aa0
        /*03f8*/ 	.word	0x000000ff
        /*03fc*/ 	.word	0x00000000
        /*0400*/ 	.short	0x010a
        /*0402*/ 	.byte	0x05
	.zero		1


	//   ....[48]....
        /*0404*/ 	.word	0x00002b40
        /*0408*/ 	.word	0x00000000
        /*040c*/ 	.word	0x00000000
        /*0410*/ 	.short	0x010a
        /*0412*/ 	.byte	0xff
	.zero		1


	//   ....[49]....
        /*0414*/ 	.word	0x00002c60
        /*0418*/ 	.word	0x00000002
        /*041c*/ 	.word	0x000000e0
        /*0420*/ 	.short	0x010a
        /*0422*/ 	.byte	0xff
	.zero		1


	//   ....[50]....
        /*0424*/ 	.word	0x00002cc0
        /*0428*/ 	.word	0x00000004
        /*042c*/ 	.word	0x00000000
        /*0430*/ 	.short	0x0101
        /*0432*/ 	.byte	0xff
	.zero		1


	//   ....[51]....
        /*0434*/ 	.word	0x00002ce0
        /*0438*/ 	.word	0x000000ff
        /*043c*/ 	.word	0x00000090
        /*0440*/ 	.short	0x010a
        /*0442*/ 	.byte	0x04
	.zero		1


	//   ....[52]....
        /*0444*/ 	.word	0x00002e00
        /*0448*/ 	.word	0x00000002
        /*044c*/ 	.word	0x00000080
        /*0450*/ 	.short	0x010a
        /*0452*/ 	.byte	0xff
	.zero		1


	//   ....[53]....
        /*0454*/ 	.word	0x00002f10
        /*0458*/ 	.word	0x00000002
        /*045c*/ 	.word	0x00000000
        /*0460*/ 	.short	0x0101
        /*0462*/ 	.byte	0xff
	.zero		1


	//   ....[54]....
        /*0464*/ 	.word	0x00002fa0
        /*0468*/ 	.word	0x000000ff
        /*046c*/ 	.word	0x00000090
        /*0470*/ 	.short	0x0106
        /*0472*/ 	.byte	0x04
	.zero		1


	//   ....[55]....
        /*0474*/ 	.word	0x00002fc0
        /*0478*/ 	.word	0x000000ff
        /*047c*/ 	.word	0x00000090
        /*0480*/ 	.short	0x010a
        /*0482*/ 	.byte	0x04
	.zero		1


	//   ....[56]....
        /*0484*/ 	.word	0x00003050
        /*0488*/ 	.word	0x000000ff
        /*048c*/ 	.word	0x00000090
        /*0490*/ 	.short	0x0106
        /*0492*/ 	.byte	0x07
	.zero		1


	//   ....[57]....
        /*0494*/ 	.word	0x00003090
        /*0498*/ 	.word	0x00000000
        /*049c*/ 	.word	0x00000090
        /*04a0*/ 	.short	0x010a
        /*04a2*/ 	.byte	0xff
	.zero		1


	//   ....[58]....
        /*04a4*/ 	.word	0x000032d0
        /*04a8*/ 	.word	0x000000ff
        /*04ac*/ 	.word	0x00000008
        /*04b0*/ 	.short	0x010a
        /*04b2*/ 	.byte	0x05
	.zero		1


	//   ....[59]....
        /*04b4*/ 	.word	0x000032f0
        /*04b8*/ 	.word	0x000000ff
        /*04bc*/ 	.word	0x00000008
        /*04c0*/ 	.short	0x010a
        /*04c2*/ 	.byte	0x05
	.zero		1


	//   ....[60]....
        /*04c4*/ 	.word	0x00003480
        /*04c8*/ 	.word	0x000000ff
        /*04cc*/ 	.word	0x00000008
        /*04d0*/ 	.short	0x010a
        /*04d2*/ 	.byte	0x05
	.zero		1


	//   ....[61]....
        /*04d4*/ 	.word	0x000034a0
        /*04d8*/ 	.word	0x000000ff
        /*04dc*/ 	.word	0x00000008
        /*04e0*/ 	.short	0x010a
        /*04e2*/ 	.byte	0x05
	.zero		1


	//   ....[62]....
        /*04e4*/ 	.word	0x00003560
        /*04e8*/ 	.word	0x000000ff
        /*04ec*/ 	.word	0x00000000
        /*04f0*/ 	.short	0x0101
        /*04f2*/ 	.byte	0x04
	.zero		1


	//   ....[63]....
        /*04f4*/ 	.word	0x00003840
        /*04f8*/ 	.word	0x00000000
        /*04fc*/ 	.word	0x00000080
        /*0500*/ 	.short	0x010a
        /*0502*/ 	.byte	0xff
	.zero		1


	//   ....[64]....
        /*0504*/ 	.word	0x00003900
        /*0508*/ 	.word	0x00000000
        /*050c*/ 	.word	0x00000000
        /*0510*/ 	.short	0x0101
        /*0512*/ 	.byte	0xff
	.zero		1


	//   ....[65]....
        /*0514*/ 	.word	0x000039b0
        /*0518*/ 	.word	0x000000ff
        /*051c*/ 	.word	0x00000000
        /*0520*/ 	.short	0x010a
        /*0522*/ 	.byte	0x04
	.zero		1


	//   ....[66]....
        /*0524*/ 	.word	0x000039c0
        /*0528*/ 	.word	0x000000ff
        /*052c*/ 	.word	0x000000c0
        /*0530*/ 	.short	0x010a
        /*0532*/ 	.byte	0x13
	.zero		1


	//   ....[67]....
        /*0534*/ 	.word	0x00003a80
        /*0538*/ 	.word	0x000000ff
        /*053c*/ 	.word	0x00000000
        /*0540*/ 	.short	0x010a
        /*0542*/ 	.byte	0x06
	.zero		1


	//   ....[68]....
        /*0544*/ 	.word	0x00003ba0
        /*0548*/ 	.word	0x000000ff
        /*054c*/ 	.word	0x00000000
        /*0550*/ 	.short	0x010a
        /*0552*/ 	.byte	0x04
	.zero		1


	//   ....[69]....
        /*0554*/ 	.word	0x00003dc0
        /*0558*/ 	.word	0x000000ff
        /*055c*/ 	.word	0x00000000
        /*0560*/ 	.short	0x010a
        /*0562*/ 	.byte	0x04
	.zero		1


	//   ....[70]....
        /*0564*/ 	.word	0x00003e50
        /*0568*/ 	.word	0x000000ff
        /*056c*/ 	.word	0x00000000
        /*0570*/ 	.short	0x010a
        /*0572*/ 	.byte	0x05
	.zero		1


	//   ....[71]....
        /*0574*/ 	.word	0x00003ee0
        /*0578*/ 	.word	0x000000ff
        /*057c*/ 	.word	0x00000000
        /*0580*/ 	.short	0x010a
        /*0582*/ 	.byte	0x05
	.zero		1


	//   ....[72]....
        /*0584*/ 	.word	0x00003f80
        /*0588*/ 	.word	0x00000000
        /*058c*/ 	.word	0x00000000
        /*0590*/ 	.short	0x010a
        /*0592*/ 	.byte	0xff
	.zero		1


	//   ....[73]....
        /*0594*/ 	.word	0x00003fc0
        /*0598*/ 	.word	0x00000000
        /*059c*/ 	.word	0x00000000
        /*05a0*/ 	.short	0x010a
        /*05a2*/ 	.byte	0xff
	.zero		1


	//   ....[74]....
        /*05a4*/ 	.word	0x00004030
        /*05a8*/ 	.word	0x000000ff
        /*05ac*/ 	.word	0x00000000
        /*05b0*/ 	.short	0x0101
        /*05b2*/ 	.byte	0x04
	.zero		1


	//   ....[75]....
        /*05b4*/ 	.word	0x00004070
        /*05b8*/ 	.word	0x000000ff
        /*05bc*/ 	.word	0x00000100
        /*05c0*/ 	.short	0x010a
        /*05c2*/ 	.byte	0x0d
	.zero		1


	//   ....[76]....
        /*05c4*/ 	.word	0x000040c0
        /*05c8*/ 	.word	0x000000ff
        /*05cc*/ 	.word	0x00000000
        /*05d0*/ 	.short	0x0101
        /*05d2*/ 	.byte	0x04
	.zero		1


	//   ....[77]....
        /*05d4*/ 	.word	0x00004540
        /*05d8*/ 	.word	0x0000000c
        /*05dc*/ 	.word	0x00000080
        /*05e0*/ 	.short	0x010a
        /*05e2*/ 	.byte	0xff
	.zero		1


	//   ....[78]....
        /*05e4*/ 	.word	0x000046b0
        /*05e8*/ 	.word	0x00000000
        /*05ec*/ 	.word	0x00000000
        /*05f0*/ 	.short	0x0101
        /*05f2*/ 	.byte	0xff
	.zero		1


	//   ....[79]....
        /*05f4*/ 	.word	0x00004b40
        /*05f8*/ 	.word	0x000000ff
        /*05fc*/ 	.word	0x00000078
        /*0600*/ 	.short	0x010a
        /*0602*/ 	.byte	0x15
	.zero		1


	//   ....[80]....
        /*0604*/ 	.word	0x00004cc0
        /*0608*/ 	.word	0x000000ff
        /*060c*/ 	.word	0x00000060
        /*0610*/ 	.short	0x010a
        /*0612*/ 	.byte	0x15
	.zero		1


	//   ....[81]....
        /*0614*/ 	.word	0x00004eb0
        /*0618*/ 	.word	0x000000ff
        /*061c*/ 	.word	0x00000050
        /*0620*/ 	.short	0x010b
        /*0622*/ 	.byte	0x15
	.zero		1


	//   ....[82]....
        /*0624*/ 	.word	0x00004ec0
        /*0628*/ 	.word	0x000000ff
        /*062c*/ 	.word	0x00000000
        /*0630*/ 	.short	0x0101
        /*0632*/ 	.byte	0x06
	.zero		1


	//   ....[83]....
        /*0634*/ 	.word	0x00004ed0
        /*0638*/ 	.word	0x000000ff
        /*063c*/ 	.word	0x00000068
        /*0640*/ 	.short	0x010a
        /*0642*/ 	.byte	0x15
	.zero		1


	//   ....[84]....
        /*0644*/ 	.word	0x00005110
        /*0648*/ 	.word	0x000000ff
        /*064c*/ 	.word	0x00000058
        /*0650*/ 	.short	0x010b
        /*0652*/ 	.byte	0x15
	.zero		1


	//   ....[85]....
        /*0654*/ 	.word	0x00005120
        /*0658*/ 	.word	0x000000ff
        /*065c*/ 	.word	0x00000000
        /*0660*/ 	.short	0x0101
        /*0662*/ 	.byte	0x25
	.zero		1


	//   ....[86]....
        /*0664*/ 	.word	0x00005160
        /*0668*/ 	.word	0x000000ff
        /*066c*/ 	.word	0x00000060
        /*0670*/ 	.short	0x010a
        /*0672*/ 	.byte	0x15
	.zero		1


	//   ....[87]....
        /*0674*/ 	.word	0x000051a0
        /*0678*/ 	.word	0x00000000
        /*067c*/ 	.word	0x00000068
        /*0680*/ 	.short	0x010a
        /*0682*/ 	.byte	0xff
	.zero		1


	//   ....[88]....
        /*0684*/ 	.word	0x000054a0
        /*0688*/ 	.word	0x00000003
        /*068c*/ 	.word	0x00000080
        /*0690*/ 	.short	0x010a
        /*0692*/ 	.byte	0xff
	.zero		1


	//   ....[89]....
        /*0694*/ 	.word	0x00005620
        /*0698*/ 	.word	0x00000000
        /*069c*/ 	.word	0x00000000
        /*06a0*/ 	.short	0x0101
        /*06a2*/ 	.byte	0xff
	.zero		1


	//   ....[90]....
        /*06a4*/ 	.word	0x00006130
        /*06a8*/ 	.word	0x00000003
        /*06ac*/ 	.word	0x00000050
        /*06b0*/ 	.short	0x010a
        /*06b2*/ 	.byte	0xff
	.zero		1


	//   ....[91]....
        /*06b4*/ 	.word	0x00006170
        /*06b8*/ 	.word	0x0000005a
        /*06bc*/ 	.word	0x000000a0
        /*06c0*/ 	.short	0x010a
        /*06c2*/ 	.byte	0xff
	.zero		1


	//   ....[92]....
        /*06c4*/ 	.word	0x000062a0
        /*06c8*/ 	.word	0x00000003
        /*06cc*/ 	.word	0x00000050
        /*06d0*/ 	.short	0x010a
        /*06d2*/ 	.byte	0xff
	.zero		1


	//   ....[93]....
        /*06d4*/ 	.word	0x000063e0
        /*06d8*/ 	.word	0x00000000
        /*06dc*/ 	.word	0x00000000
        /*06e0*/ 	.short	0x0101
        /*06e2*/ 	.byte	0xff
	.zero		1


	//   ....[94]....
        /*06e4*/ 	.word	0x00006440
        /*06e8*/ 	.word	0x0000005a
        /*06ec*/ 	.word	0x000000a0
        /*06f0*/ 	.short	0x010a
        /*06f2*/ 	.byte	0xff
	.zero		1


	//   ....[95]....
        /*06f4*/ 	.word	0x00006ff0
        /*06f8*/ 	.word	0x0000006d
        /*06fc*/ 	.word	0x00000050
        /*0700*/ 	.short	0x010a
        /*0702*/ 	.byte	0xff
	.zero		1


	//   ....[96]....
        /*0704*/ 	.word	0x000070b0
        /*0708*/ 	.word	0x0000006d
        /*070c*/ 	.word	0x00000050
        /*0710*/ 	.short	0x010a
        /*0712*/ 	.byte	0xff
	.zero		1


	//   ....[97]....
        /*0714*/ 	.word	0x000071f0
        /*0718*/ 	.word	0x00000002
        /*071c*/ 	.word	0x00000000
        /*0720*/ 	.short	0x0101
        /*0722*/ 	.byte	0xff
	.zero		1


	//   ....[98]....
        /*0724*/ 	.word	0x000074d0
        /*0728*/ 	.word	0x0000005a
        /*072c*/ 	.word	0x00000000
        /*0730*/ 	.short	0x0101
        /*0732*/ 	.byte	0xff
	.zero		1


	//   ....[99]....
        /*0734*/ 	.word	0x00007ea0
        /*0738*/ 	.word	0x00000003
        /*073c*/ 	.word	0x000000f0
        /*0740*/ 	.short	0x010a
        /*0742*/ 	.byte	0xff
	.zero		1


	//   ....[100]....
        /*0744*/ 	.word	0x00007f00
        /*0748*/ 	.word	0x00000000
        /*074c*/ 	.word	0x00000028
        /*0750*/ 	.short	0x010a
        /*0752*/ 	.byte	0xff
	.zero		1


	//   ....[101]....
        /*0754*/ 	.word	0x00007f60
        /*0758*/ 	.word	0x00000000
        /*075c*/ 	.word	0x00000028
        /*0760*/ 	.short	0x010a
        /*0762*/ 	.byte	0xff
	.zero		1


	//   ....[102]....
        /*0764*/ 	.word	0x00007fb0
        /*0768*/ 	.word	0x00000003
        /*076c*/ 	.word	0x00000080
        /*0770*/ 	.short	0x010a
        /*0772*/ 	.byte	0xff
	.zero		1


	//   ....[103]....
        /*0774*/ 	.word	0x00008010
        /*0778*/ 	.word	0x00000000
        /*077c*/ 	.word	0x00000000
        /*0780*/ 	.short	0x010a
        /*0782*/ 	.byte	0xff
	.zero		1


	//   ....[104]....
        /*0784*/ 	.word	0x00008070
        /*0788*/ 	.word	0x00000000
        /*078c*/ 	.word	0x00000000
        /*0790*/ 	.short	0x010a
        /*0792*/ 	.byte	0xff
	.zero		1


	//   ....[105]....
        /*0794*/ 	.word	0x000080d0
        /*0798*/ 	.word	0x00000000
        /*079c*/ 	.word	0x00000000
        /*07a0*/ 	.short	0x010a
        /*07a2*/ 	.byte	0xff
	.zero		1


	//   ....[106]....
        /*07a4*/ 	.word	0x00008130
        /*07a8*/ 	.word	0x00000000
        /*07ac*/ 	.word	0x00000000
        /*07b0*/ 	.short	0x010a
        /*07b2*/ 	.byte	0xff
	.zero		1


	//   ....[107]....
        /*07b4*/ 	.word	0x00008180
        /*07b8*/ 	.word	0x00000002
        /*07bc*/ 	.word	0x000000e0
        /*07c0*/ 	.short	0x010a
        /*07c2*/ 	.byte	0xff
	.zero		1


	//   ....[108]....
        /*07c4*/ 	.word	0x000081e0
        /*07c8*/ 	.word	0x00000002
        /*07cc*/ 	.word	0x00000090
        /*07d0*/ 	.short	0x010a
        /*07d2*/ 	.byte	0xff
	.zero		1


	//   ....[109]....
        /*07d4*/ 	.word	0x00008230
        /*07d8*/ 	.word	0x00000002
        /*07dc*/ 	.word	0x00000080
        /*07e0*/ 	.short	0x010a
        /*07e2*/ 	.byte	0xff
	.zero		1


	//   ....[110]....
        /*07e4*/ 	.word	0x00008290
        /*07e8*/ 	.word	0x00000000
        /*07ec*/ 	.word	0x00000090
        /*07f0*/ 	.short	0x010a
        /*07f2*/ 	.byte	0xff
	.zero		1


	//   ....[111]....
        /*07f4*/ 	.word	0x000082f0
        /*07f8*/ 	.word	0x00000000
        /*07fc*/ 	.word	0x00000008
        /*0800*/ 	.short	0x010a
        /*0802*/ 	.byte	0xff
	.zero		1


	//   ....[112]....
        /*0804*/ 	.word	0x000083d0
        /*0808*/ 	.word	0x00000000
        /*080c*/ 	.word	0x00000008
        /*0810*/ 	.short	0x010a
        /*0812*/ 	.byte	0xff
	.zero		1


	//   ....[113]....
        /*0814*/ 	.word	0x00008420
        /*0818*/ 	.word	0x00000000
        /*081c*/ 	.word	0x00000080
        /*0820*/ 	.short	0x010a
        /*0822*/ 	.byte	0xff
	.zero		1


	//   ....[114]....
        /*0824*/ 	.word	0x00008480
        /*0828*/ 	.word	0x00000000
        /*082c*/ 	.word	0x000000c0
        /*0830*/ 	.short	0x010a
        /*0832*/ 	.byte	0xff
	.zero		1


	//   ....[115]....
        /*0834*/ 	.word	0x000084e0
        /*0838*/ 	.word	0x00000000
        /*083c*/ 	.word	0x00000000
        /*0840*/ 	.short	0x010a
        /*0842*/ 	.byte	0xff
	.zero		1


	//   ....[116]....
        /*0844*/ 	.word	0x00008540
        /*0848*/ 	.word	0x00000000
        /*084c*/ 	.word	0x00000000
        /*0850*/ 	.short	0x010a
        /*0852*/ 	.byte	0xff
	.zero		1


	//   ....[117]....
        /*0854*/ 	.word	0x000085a0
        /*0858*/ 	.word	0x00000000
        /*085c*/ 	.word	0x00000000
        /*0860*/ 	.short	0x010a
        /*0862*/ 	.byte	0xff
	.zero		1


	//   ....[118]....
        /*0864*/ 	.word	0x00008600
        /*0868*/ 	.word	0x00000000
        /*086c*/ 	.word	0x00000000
        /*0870*/ 	.short	0x010a
        /*0872*/ 	.byte	0xff
	.zero		1


	//   ....[119]....
        /*0874*/ 	.word	0x00008660
        /*0878*/ 	.word	0x00000000
        /*087c*/ 	.word	0x00000100
        /*0880*/ 	.short	0x010a
        /*0882*/ 	.byte	0xff
	.zero		1


	//   ....[120]....
        /*0884*/ 	.word	0x000086b0
        /*0888*/ 	.word	0x0000000c
        /*088c*/ 	.word	0x00000080
        /*0890*/ 	.short	0x010a
        /*0892*/ 	.byte	0xff
	.zero		1


	//   ....[121]....
        /*0894*/ 	.word	0x00008710
        /*0898*/ 	.word	0x00000000
        /*089c*/ 	.word	0x00000078
        /*08a0*/ 	.short	0x010a
        /*08a2*/ 	.byte	0xff
	.zero		1


	//   ....[122]....
        /*08a4*/ 	.word	0x00008770
        /*08a8*/ 	.word	0x00000000
        /*08ac*/ 	.word	0x00000060
        /*08b0*/ 	.short	0x010a
        /*08b2*/ 	.byte	0xff
	.zero		1


	//   ....[123]....
        /*08b4*/ 	.word	0x000087d0
        /*08b8*/ 	.word	0x00000000
        /*08bc*/ 	.word	0x00000068
        /*08c0*/ 	.short	0x010a
        /*08c2*/ 	.byte	0xff
	.zero		1


	//   ....[124]....
        /*08c4*/ 	.word	0x00008830
        /*08c8*/ 	.word	0x00000000
        /*08cc*/ 	.word	0x00000060
        /*08d0*/ 	.short	0x010a
        /*08d2*/ 	.byte	0xff
	.zero		1


	//   ....[125]....
        /*08d4*/ 	.word	0x00008880
        /*08d8*/ 	.word	0x00000003
        /*08dc*/ 	.word	0x00000080
        /*08e0*/ 	.short	0x010a
        /*08e2*/ 	.byte	0xff
	.zero		1


	//   ....[126]....
        /*08e4*/ 	.word	0x000088d0
        /*08e8*/ 	.word	0x00000003
        /*08ec*/ 	.word	0x00000050
        /*08f0*/ 	.short	0x010a
        /*08f2*/ 	.byte	0xff
	.zero		1


	//   ....[127]....
        /*08f4*/ 	.word	0x00008920
        /*08f8*/ 	.word	0x0000005a
        /*08fc*/ 	.word	0x000000a0
        /*0900*/ 	.short	0x010a
        /*0902*/ 	.byte	0xff
	.zero		1


	//   ....[128]....
        /*0904*/ 	.word	0x00008970
        /*0908*/ 	.word	0x0000006d
        /*090c*/ 	.word	0x00000050
        /*0910*/ 	.short	0x010a
        /*0912*/ 	.byte	0xff
	.zero		1


	//----- nvinfo : EIATTR_NUM_MBARRIERS
	.align		4
.L_47:
        /*0914*/ 	.byte	0x03, 0x38
        /*0916*/ 	.short	0x0021


	//----- nvinfo : EIATTR_EXIT_INSTR_OFFSETS
	.align		4
        /*0918*/ 	.byte	0x04, 0x1c
        /*091a*/ 	.short	(.L_49 - .L_48)


	//   ....[0]....
.L_48:
        /*091c*/ 	.word	0x00002b70


	//   ....[1]....
        /*0920*/ 	.word	0x00003060


	//   ....[2]....
        /*0924*/ 	.word	0x000030c0


	//   ....[3]....
        /*0928*/ 	.word	0x000042f0


	//   ....[4]....
        /*092c*/ 	.word	0x000051d0


	//   ....[5]....
        /*0930*/ 	.word	0x00005210


	//   ....[6]....
        /*0934*/ 	.word	0x00007e90


	//----- nvinfo : EIATTR_MAX_THREADS
	.align		4
.L_49:
        /*0938*/ 	.byte	0x04, 0x05
        /*093a*/ 	.short	(.L_51 - .L_50)
.L_50:
        /*093c*/ 	.word	0x00000100
        /*0940*/ 	.word	0x00000001
        /*0944*/ 	.word	0x00000001


	//----- nvinfo : EIATTR_CRS_STACK_SIZE
	.align		4
.L_51:
        /*0948*/ 	.byte	0x04, 0x1e
        /*094a*/ 	.short	(.L_53 - .L_52)
.L_52:
        /*094c*/ 	.word	0x00000000


	//----- nvinfo : EIATTR_CBANK_PARAM_SIZE
	.align		4
.L_53:
        /*0950*/ 	.byte	0x03, 0x19
        /*0952*/ 	.short	0x0800


	//----- nvinfo : EIATTR_PARAM_CBANK
	.align		4
        /*0954*/ 	.byte	0x04, 0x0a
        /*0956*/ 	.short	(.L_55 - .L_54)
	.align		4
.L_54:
        /*0958*/ 	.word	index@(.nv.constant0._ZN7cutlass13device_kernelINS_4gemm6kernel13GemmUniversalIN4cute5tupleIJiiiiEEENS1_10collective13CollectiveMmaINS1_35MainloopSm100TmaUmmaWarpSpecializedILi5ELi2ELi4ENS5_IJNS4_1CILi2EEESB_NSA_ILi1EEEEEEEENS5_IJNSA_ILi128EEESF_NSA_ILi32EEEEEENS_12float_e5m2_tENS5_IJlSC_lEEESI_SJ_NS4_8TiledMMAINS4_8MMA_AtomIJNS4_10MMA_TraitsINS4_25SM100_MMA_F8F6F4_2x1SM_SSEJSI_SI_fSF_SF_NS4_17integral_constantINS4_4UMMA5MajorELSQ_0EEESR_NSO_INSP_7ScaleInELSS_0EEEST_EEEEEENS4_6LayoutINS5_IJSC_SC_SC_EEENS5_IJNSA_ILi0EEESY_SY_EEEEENS5_IJNS4_10UnderscoreES11_S11_EEEEENS4_28SM100_TMA_2SM_LOAD_MULTICASTENS4_14ComposedLayoutINS4_7SwizzleILi1ELi4ELi3EEENS4_18smem_ptr_flag_bitsILi8EEENSW_INS5_IJNSA_ILi8EEESG_EEENS5_IJSG_SC_EEEEEEEvNS4_8identityENS4_18SM100_TMA_2SM_LOADES1E_vS1F_EENS_8epilogue10collective18CollectiveEpilogueINS1I_23Sm100TmaWarpSpecializedILi2ELi2ELi32ELb0ELb0EEEJNS5_IJNSA_ILi64EEESF_SG_EEENS5_IJNSW_IS1N_SC_EENSW_INS5_IJSG_SB_EEENS5_IJSC_S1N_EEEEEEEESI_SJ_SI_SJ_NS1I_6fusion15FusionCallbacksIS1M_NS1U_17LinearCombinationISI_fSI_fLNS_15FloatRoundStyleE2EEES1O_S1T_JEEENS4_5SM1004TMEM4LOAD26SM100_TMEM_LOAD_32dp32b32xENS4_13SM90_TMA_LOADES1E_NS4_39AutoVectorizingCopyWithAssumedAlignmentILi128EEENS4_14SM90_TMA_STOREES1E_S26_S26_EEEvvEEEEvNT_6ParamsE)
        /*095c*/ 	.short	0x0380
        /*095e*/ 	.short	0x0800


	//----- nvinfo : EIATTR_SW_WAR
	.align		4
.L_55:
        /*0960*/ 	.byte	0x04, 0x36
        /*0962*/ 	.short	(.L_57 - .L_56)
.L_56:
        /*0964*/ 	.word	0x00000008
.L_57:


//--------------------- .nv.callgraph             --------------------------
	.section	.nv.callgraph,"",@"SHT_CUDA_CALLGRAPH"
	.align	4
	.sectionentsize	8
	.align		4
        /*0000*/ 	.word	0x00000000
	.align		4
        /*0004*/ 	.word	0xffffffff
	.align		4
        /*0008*/ 	.word	index@(_ZN7cutlass13device_kernelINS_4gemm6kernel13GemmUniversalIN4cute5tupleIJiiiiEEENS1_10collective13CollectiveMmaINS1_35MainloopSm100TmaUmmaWarpSpecializedILi5ELi2ELi4ENS5_IJNS4_1CILi2EEESB_NSA_ILi1EEEEEEEENS5_IJNSA_ILi128EEESF_NSA_ILi32EEEEEENS_12float_e5m2_tENS5_IJlSC_lEEESI_SJ_NS4_8TiledMMAINS4_8MMA_AtomIJNS4_10MMA_TraitsINS4_25SM100_MMA_F8F6F4_2x1SM_SSEJSI_SI_fSF_SF_NS4_17integral_constantINS4_4UMMA5MajorELSQ_0EEESR_NSO_INSP_7ScaleInELSS_0EEEST_EEEEEENS4_6LayoutINS5_IJSC_SC_SC_EEENS5_IJNSA_ILi0EEESY_SY_EEEEENS5_IJNS4_10UnderscoreES11_S11_EEEEENS4_28SM100_TMA_2SM_LOAD_MULTICASTENS4_14ComposedLayoutINS4_7SwizzleILi1ELi4ELi3EEENS4_18smem_ptr_flag_bitsILi8EEENSW_INS5_IJNSA_ILi8EEESG_EEENS5_IJSG_SC_EEEEEEEvNS4_8identityENS4_18SM100_TMA_2SM_LOADES1E_vS1F_EENS_8epilogue10collective18CollectiveEpilogueINS1I_23Sm100TmaWarpSpecializedILi2ELi2ELi32ELb0ELb0EEEJNS5_IJNSA_ILi64EEESF_SG_EEENS5_IJNSW_IS1N_SC_EENSW_INS5_IJSG_SB_EEENS5_IJSC_S1N_EEEEEEEESI_SJ_SI_SJ_NS1I_6fusion15FusionCallbacksIS1M_NS1U_17LinearCombinationISI_fSI_fLNS_15FloatRoundStyleE2EEES1O_S1T_JEEENS4_5SM1004TMEM4LOAD26SM100_TMEM_LOAD_32dp32b32xENS4_13SM90_TMA_LOADES1E_NS4_39AutoVectorizingCopyWithAssumedAlignmentILi128EEENS4_14SM90_TMA_STOREES1E_S26_S26_EEEvvEEEEvNT_6ParamsE)
	.align		4
        /*000c*/ 	.word	index@(__assertfail)
	.align		4
        /*0010*/ 	.word	0x00000000
	.align		4
        /*0014*/ 	.word	0xfffffffe
	.align		4
        /*0018*/ 	.word	0x00000000
	.align		4
        /*001c*/ 	.word	0xfffffffd
	.align		4
        /*0020*/ 	.word	0x00000000
	.align		4
        /*0024*/ 	.word	0xfffffffc


//--------------------- .nv.constant4             --------------------------
	.section	.nv.constant4,"a",@progbits
	.align	8
	.align		8
.nv.constant4:
        /*0000*/ 	.dword	__assertfail
	.align		8
        /*0008*/ 	.dword	__unnamed_1
	.align		8
        /*0010*/ 	.dword	__unnamed_2
	.align		8
        /*0018*/ 	.dword	_ZN40_INTERNAL_1f8b1c38_4_k_cu_8010b8b8_102474cuda3std3__45__cpo5beginE
	.align		8
        /*0020*/ 	.dword	_ZN40_INTERNAL_1f8b1c38_4_k_cu_8010b8b8_102474cuda3std3__45__cpo3endE
	.align		8
        /*0028*/ 	.dword	_ZN40_INTERNAL_1f8b1c38_4_k_cu_8010b8b8_102474cuda3std3__45__cpo6cbeginE
	.align		8
        /*0030*/ 	.dword	_ZN40_INTERNAL_1f8b1c38_4_k_cu_8010b8b8_102474cuda3std3__45__cpo4cendE
	.align		8
        /*0038*/ 	.dword	_ZN40_INTERNAL_1f8b1c38_4_k_cu_8010b8b8_102474cuda3std3__442_GLOBAL__N__1f8b1c38_4_k_cu_8010b8b8_102476ignoreE
	.align		8
        /*0040*/ 	.dword	_ZN40_INTERNAL_1f8b1c38_4_k_cu_8010b8b8_102474cuda3std3__419piecewise_constructE
	.align		8
        /*0048*/ 	.dword	_ZN40_INTERNAL_1f8b1c38_4_k_cu_8010b8b8_102474cuda3std3__48in_placeE
	.align		8
        /*0050*/ 	.dword	_ZN40_INTERNAL_1f8b1c38_4_k_cu_8010b8b8_102474cuda3std6ranges3__45__cpo4swapE
	.align		8
        /*0058*/ 	.dword	_ZN40_INTERNAL_1f8b1c38_4_k_cu_8010b8b8_102474cuda3std6ranges3__45__cpo9iter_moveE
	.align		8
        /*0060*/ 	.dword	_ZN40_INTERNAL_1f8b1c38_4_k_cu_8010b8b8_102474cute7productE
	.align		8
        /*0068*/ 	.dword	_ZN40_INTERNAL_1f8b1c38_4_k_cu_8010b8b8_102474cute1_E
	.align		8
        /*0070*/ 	.dword	$str$25
	.align		8
        /*0078*/ 	.dword	$str$26
	.align		8
        /*0080*/ 	.dword	$str$27
	.align		8
        /*0088*/ 	.dword	$str$28


//--------------------- .text._ZN7cutlass13device_kernelINS_4gemm6kernel13GemmUniversalIN4cute5tupleIJiiiiEEENS1_10collective13CollectiveMmaINS1_35MainloopSm100TmaUmmaWarpSpecializedILi5ELi2ELi4ENS5_IJNS4_1CILi2EEESB_NSA_ILi1EEEEEEEENS5_IJNSA_ILi128EEESF_NSA_ILi32EEEEEENS_12float_e5m2_tENS5_IJlSC_lEEESI_SJ_NS4_8TiledMMAINS4_8MMA_AtomIJNS4_10MMA_TraitsINS4_25SM100_MMA_F8F6F4_2x1SM_SSEJSI_SI_fSF_SF_NS4_17integral_constantINS4_4UMMA5MajorELSQ_0EEESR_NSO_INSP_7ScaleInELSS_0EEEST_EEEEEENS4_6LayoutINS5_IJSC_SC_SC_EEENS5_IJNSA_ILi0EEESY_SY_EEEEENS5_IJNS4_10UnderscoreES11_S11_EEEEENS4_28SM100_TMA_2SM_LOAD_MULTICASTENS4_14ComposedLayoutINS4_7SwizzleILi1ELi4ELi3EEENS4_18smem_ptr_flag_bitsILi8EEENSW_INS5_IJNSA_ILi8EEESG_EEENS5_IJSG_SC_EEEEEEEvNS4_8identityENS4_18SM100_TMA_2SM_LOADES1E_vS1F_EENS_8epilogue10collective18CollectiveEpilogueINS1I_23Sm100TmaWarpSpecializedILi2ELi2ELi32ELb0ELb0EEEJNS5_IJNSA_ILi64EEESF_SG_EEENS5_IJNSW_IS1N_SC_EENSW_INS5_IJSG_SB_EEENS5_IJSC_S1N_EEEEEEEESI_SJ_SI_SJ_NS1I_6fusion15FusionCallbacksIS1M_NS1U_17LinearCombinationISI_fSI_fLNS_15FloatRoundStyleE2EEES1O_S1T_JEEENS4_5SM1004TMEM4LOAD26SM100_TMEM_LOAD_32dp32b32xENS4_13SM90_TMA_LOADES1E_NS4_39AutoVectorizingCopyWithAssumedAlignmentILi128EEENS4_14SM90_TMA_STOREES1E_S26_S26_EEEvvEEEEvNT_6ParamsE --------------------------
	.section	.text._ZN7cutlass13device_kernelINS_4gemm6kernel13GemmUniversalIN4cute5tupleIJiiiiEEENS1_10collective13CollectiveMmaINS1_35MainloopSm100TmaUmmaWarpSpecializedILi5ELi2ELi4ENS5_IJNS4_1CILi2EEESB_NSA_ILi1EEEEEEEENS5_IJNSA_ILi128EEESF_NSA_ILi32EEEEEENS_12float_e5m2_tENS5_IJlSC_lEEESI_SJ_NS4_8TiledMMAINS4_8MMA_AtomIJNS4_10MMA_TraitsINS4_25SM100_MMA_F8F6F4_2x1SM_SSEJSI_SI_fSF_SF_NS4_17integral_constantINS4_4UMMA5MajorELSQ_0EEESR_NSO_INSP_7ScaleInELSS_0EEEST_EEEEEENS4_6LayoutINS5_IJSC_SC_SC_EEENS5_IJNSA_ILi0EEESY_SY_EEEEENS5_IJNS4_10UnderscoreES11_S11_EEEEENS4_28SM100_TMA_2SM_LOAD_MULTICASTENS4_14ComposedLayoutINS4_7SwizzleILi1ELi4ELi3EEENS4_18smem_ptr_flag_bitsILi8EEENSW_INS5_IJNSA_ILi8EEESG_EEENS5_IJSG_SC_EEEEEEEvNS4_8identityENS4_18SM100_TMA_2SM_LOADES1E_vS1F_EENS_8epilogue10collective18CollectiveEpilogueINS1I_23Sm100TmaWarpSpecializedILi2ELi2ELi32ELb0ELb0EEEJNS5_IJNSA_ILi64EEESF_SG_EEENS5_IJNSW_IS1N_SC_EENSW_INS5_IJSG_SB_EEENS5_IJSC_S1N_EEEEEEEESI_SJ_SI_SJ_NS1I_6fusion15FusionCallbacksIS1M_NS1U_17LinearCombinationISI_fSI_fLNS_15FloatRoundStyleE2EEES1O_S1T_JEEENS4_5SM1004TMEM4LOAD26SM100_TMEM_LOAD_32dp32b32xENS4_13SM90_TMA_LOADES1E_NS4_39AutoVectorizingCopyWithAssumedAlignmentILi128EEENS4_14SM90_TMA_STOREES1E_S26_S26_EEEvvEEEEvNT_6ParamsE,"ax",@progbits
	.align	128
.text._ZN7cutlass13device_kernelINS_4gemm6kernel13GemmUniversalIN4cute5tupleIJiiiiEEENS1_10collective13CollectiveMmaINS1_35MainloopSm100TmaUmmaWarpSpecializedILi5ELi2ELi4ENS5_IJNS4_1CILi2EEESB_NSA_ILi1EEEEEEEENS5_IJNSA_ILi128EEESF_NSA_ILi32EEEEEENS_12float_e5m2_tENS5_IJlSC_lEEESI_SJ_NS4_8TiledMMAINS4_8MMA_AtomIJNS4_10MMA_TraitsINS4_25SM100_MMA_F8F6F4_2x1SM_SSEJSI_SI_fSF_SF_NS4_17integral_constantINS4_4UMMA5MajorELSQ_0EEESR_NSO_INSP_7ScaleInELSS_0EEEST_EEEEEENS4_6LayoutINS5_IJSC_SC_SC_EEENS5_IJNSA_ILi0EEESY_SY_EEEEENS5_IJNS4_10UnderscoreES11_S11_EEEEENS4_28SM100_TMA_2SM_LOAD_MULTICASTENS4_14ComposedLayoutINS4_7SwizzleILi1ELi4ELi3EEENS4_18smem_ptr_flag_bitsILi8EEENSW_INS5_IJNSA_ILi8EEESG_EEENS5_IJSG_SC_EEEEEEEvNS4_8identityENS4_18SM100_TMA_2SM_LOADES1E_vS1F_EENS_8epilogue10collective18CollectiveEpilogueINS1I_23Sm100TmaWarpSpecializedILi2ELi2ELi32ELb0ELb0EEEJNS5_IJNSA_ILi64EEESF_SG_EEENS5_IJNSW_IS1N_SC_EENSW_INS5_IJSG_SB_EEENS5_IJSC_S1N_EEEEEEEESI_SJ_SI_SJ_NS1I_6fusion15FusionCallbacksIS1M_NS1U_17LinearCombinationISI_fSI_fLNS_15FloatRoundStyleE2EEES1O_S1T_JEEENS4_5SM1004TMEM4LOAD26SM100_TMEM_LOAD_32dp32b32xENS4_13SM90_TMA_LOADES1E_NS4_39AutoVectorizingCopyWithAssumedAlignmentILi128EEENS4_14SM90_TMA_STOREES1E_S26_S26_EEEvvEEEEvNT_6ParamsE:
        .type           _ZN7cutlass13device_kernelINS_4gemm6kernel13GemmUniversalIN4cute5tupleIJiiiiEEENS1_10collective13CollectiveMmaINS1_35MainloopSm100TmaUmmaWarpSpecializedILi5ELi2ELi4ENS5_IJNS4_1CILi2EEESB_NSA_ILi1EEEEEEEENS5_IJNSA_ILi128EEESF_NSA_ILi32EEEEEENS_12float_e5m2_tENS5_IJlSC_lEEESI_SJ_NS4_8TiledMMAINS4_8MMA_AtomIJNS4_10MMA_TraitsINS4_25SM100_MMA_F8F6F4_2x1SM_SSEJSI_SI_fSF_SF_NS4_17integral_constantINS4_4UMMA5MajorELSQ_0EEESR_NSO_INSP_7ScaleInELSS_0EEEST_EEEEEENS4_6LayoutINS5_IJSC_SC_SC_EEENS5_IJNSA_ILi0EEESY_SY_EEEEENS5_IJNS4_10UnderscoreES11_S11_EEEEENS4_28SM100_TMA_2SM_LOAD_MULTICASTENS4_14ComposedLayoutINS4_7SwizzleILi1ELi4ELi3EEENS4_18smem_ptr_flag_bitsILi8EEENSW_INS5_IJNSA_ILi8EEESG_EEENS5_IJSG_SC_EEEEEEEvNS4_8identityENS4_18SM100_TMA_2SM_LOADES1E_vS1F_EENS_8epilogue10collective18CollectiveEpilogueINS1I_23Sm100TmaWarpSpecializedILi2ELi2ELi32ELb0ELb0EEEJNS5_IJNSA_ILi64EEESF_SG_EEENS5_IJNSW_IS1N_SC_EENSW_INS5_IJSG_SB_EEENS5_IJSC_S1N_EEEEEEEESI_SJ_SI_SJ_NS1I_6fusion15FusionCallbacksIS1M_NS1U_17LinearCombinationISI_fSI_fLNS_15FloatRoundStyleE2EEES1O_S1T_JEEENS4_5SM1004TMEM4LOAD26SM100_TMEM_LOAD_32dp32b32xENS4_13SM90_TMA_LOADES1E_NS4_39AutoVectorizingCopyWithAssumedAlignmentILi128EEENS4_14SM90_TMA_STOREES1E_S26_S26_EEEvvEEEEvNT_6ParamsE,@function
        .size           _ZN7cutlass13device_kernelINS_4gemm6kernel13GemmUniversalIN4cute5tupleIJiiiiEEENS1_10collective13CollectiveMmaINS1_35MainloopSm100TmaUmmaWarpSpecializedILi5ELi2ELi4ENS5_IJNS4_1CILi2EEESB_NSA_ILi1EEEEEEEENS5_IJNSA_ILi128EEESF_NSA_ILi32EEEEEENS_12float_e5m2_tENS5_IJlSC_lEEESI_SJ_NS4_8TiledMMAINS4_8MMA_AtomIJNS4_10MMA_TraitsINS4_25SM100_MMA_F8F6F4_2x1SM_SSEJSI_SI_fSF_SF_NS4_17integral_constantINS4_4UMMA5MajorELSQ_0EEESR_NSO_INSP_7ScaleInELSS_0EEEST_EEEEEENS4_6LayoutINS5_IJSC_SC_SC_EEENS5_IJNSA_ILi0EEESY_SY_EEEEENS5_IJNS4_10UnderscoreES11_S11_EEEEENS4_28SM100_TMA_2SM_LOAD_MULTICASTENS4_14ComposedLayoutINS4_7SwizzleILi1ELi4ELi3EEENS4_18smem_ptr_flag_bitsILi8EEENSW_INS5_IJNSA_ILi8EEESG_EEENS5_IJSG_SC_EEEEEEEvNS4_8identityENS4_18SM100_TMA_2SM_LOADES1E_vS1F_EENS_8epilogue10collective18CollectiveEpilogueINS1I_23Sm100TmaWarpSpecializedILi2ELi2ELi32ELb0ELb0EEEJNS5_IJNSA_ILi64EEESF_SG_EEENS5_IJNSW_IS1N_SC_EENSW_INS5_IJSG_SB_EEENS5_IJSC_S1N_EEEEEEEESI_SJ_SI_SJ_NS1I_6fusion15FusionCallbacksIS1M_NS1U_17LinearCombinationISI_fSI_fLNS_15FloatRoundStyleE2EEES1O_S1T_JEEENS4_5SM1004TMEM4LOAD26SM100_TMEM_LOAD_32dp32b32xENS4_13SM90_TMA_LOADES1E_NS4_39AutoVectorizingCopyWithAssumedAlignmentILi128EEENS4_14SM90_TMA_STOREES1E_S26_S26_EEEvvEEEEvNT_6ParamsE,(.L_x_166 - _ZN7cutlass13device_kernelINS_4gemm6kernel13GemmUniversalIN4cute5tupleIJiiiiEEENS1_10collective13CollectiveMmaINS1_35MainloopSm100TmaUmmaWarpSpecializedILi5ELi2ELi4ENS5_IJNS4_1CILi2EEESB_NSA_ILi1EEEEEEEENS5_IJNSA_ILi128EEESF_NSA_ILi32EEEEEENS_12float_e5m2_tENS5_IJlSC_lEEESI_SJ_NS4_8TiledMMAINS4_8MMA_AtomIJNS4_10MMA_TraitsINS4_25SM100_MMA_F8F6F4_2x1SM_SSEJSI_SI_fSF_SF_NS4_17integral_constantINS4_4UMMA5MajorELSQ_0EEESR_NSO_INSP_7ScaleInELSS_0EEEST_EEEEEENS4_6LayoutINS5_IJSC_SC_SC_EEENS5_IJNSA_ILi0EEESY_SY_EEEEENS5_IJNS4_10UnderscoreES11_S11_EEEEENS4_28SM100_TMA_2SM_LOAD_MULTICASTENS4_14ComposedLayoutINS4_7SwizzleILi1ELi4ELi3EEENS4_18smem_ptr_flag_bitsILi8EEENSW_INS5_IJNSA_ILi8EEESG_EEENS5_IJSG_SC_EEEEEEEvNS4_8identityENS4_18SM100_TMA_2SM_LOADES1E_vS1F_EENS_8epilogue10collective18CollectiveEpilogueINS1I_23Sm100TmaWarpSpecializedILi2ELi2ELi32ELb0ELb0EEEJNS5_IJNSA_ILi64EEESF_SG_EEENS5_IJNSW_IS1N_SC_EENSW_INS5_IJSG_SB_EEENS5_IJSC_S1N_EEEEEEEESI_SJ_SI_SJ_NS1I_6fusion15FusionCallbacksIS1M_NS1U_17LinearCombinationISI_fSI_fLNS_15FloatRoundStyleE2EEES1O_S1T_JEEENS4_5SM1004TMEM4LOAD26SM100_TMEM_LOAD_32dp32b32xENS4_13SM90_TMA_LOADES1E_NS4_39AutoVectorizingCopyWithAssumedAlignmentILi128EEENS4_14SM90_TMA_STOREES1E_S26_S26_EEEvvEEEEvNT_6ParamsE)
        .other          _ZN7cutlass13device_kernelINS_4gemm6kernel13GemmUniversalIN4cute5tupleIJiiiiEEENS1_10collective13CollectiveMmaINS1_35MainloopSm100TmaUmmaWarpSpecializedILi5ELi2ELi4ENS5_IJNS4_1CILi2EEESB_NSA_ILi1EEEEEEEENS5_IJNSA_ILi128EEESF_NSA_ILi32EEEEEENS_12float_e5m2_tENS5_IJlSC_lEEESI_SJ_NS4_8TiledMMAINS4_8MMA_AtomIJNS4_10MMA_TraitsINS4_25SM100_MMA_F8F6F4_2x1SM_SSEJSI_SI_fSF_SF_NS4_17integral_constantINS4_4UMMA5MajorELSQ_0EEESR_NSO_INSP_7ScaleInELSS_0EEEST_EEEEEENS4_6LayoutINS5_IJSC_SC_SC_EEENS5_IJNSA_ILi0EEESY_SY_EEEEENS5_IJNS4_10UnderscoreES11_S11_EEEEENS4_28SM100_TMA_2SM_LOAD_MULTICASTENS4_14ComposedLayoutINS4_7SwizzleILi1ELi4ELi3EEENS4_18smem_ptr_flag_bitsILi8EEENSW_INS5_IJNSA_ILi8EEESG_EEENS5_IJSG_SC_EEEEEEEvNS4_8identityENS4_18SM100_TMA_2SM_LOADES1E_vS1F_EENS_8epilogue10collective18CollectiveEpilogueINS1I_23Sm100TmaWarpSpecializedILi2ELi2ELi32ELb0ELb0EEEJNS5_IJNSA_ILi64EEESF_SG_EEENS5_IJNSW_IS1N_SC_EENSW_INS5_IJSG_SB_EEENS5_IJSC_S1N_EEEEEEEESI_SJ_SI_SJ_NS1I_6fusion15FusionCallbacksIS1M_NS1U_17LinearCombinationISI_fSI_fLNS_15FloatRoundStyleE2EEES1O_S1T_JEEENS4_5SM1004TMEM4LOAD26SM100_TMEM_LOAD_32dp32b32xENS4_13SM90_TMA_LOADES1E_NS4_39AutoVectorizingCopyWithAssumedAlignmentILi128EEENS4_14SM90_TMA_STOREES1E_S26_S26_EEEvvEEEEvNT_6ParamsE,@"STO_CUDA_ENTRY STV_DEFAULT"
_ZN7cutlass13device_kernelINS_4gemm6kernel13GemmUniversalIN4cute5tupleIJiiiiEEENS1_10collective13CollectiveMmaINS1_35MainloopSm100TmaUmmaWarpSpecializedILi5ELi2ELi4ENS5_IJNS4_1CILi2EEESB_NSA_ILi1EEEEEEEENS5_IJNSA_ILi128EEESF_NSA_ILi32EEEEEENS_12float_e5m2_tENS5_IJlSC_lEEESI_SJ_NS4_8TiledMMAINS4_8MMA_AtomIJNS4_10MMA_TraitsINS4_25SM100_MMA_F8F6F4_2x1SM_SSEJSI_SI_fSF_SF_NS4_17integral_constantINS4_4UMMA5MajorELSQ_0EEESR_NSO_INSP_7ScaleInELSS_0EEEST_EEEEEENS4_6LayoutINS5_IJSC_SC_SC_EEENS5_IJNSA_ILi0EEESY_SY_EEEEENS5_IJNS4_10UnderscoreES11_S11_EEEEENS4_28SM100_TMA_2SM_LOAD_MULTICASTENS4_14ComposedLayoutINS4_7SwizzleILi1ELi4ELi3EEENS4_18smem_ptr_flag_bitsILi8EEENSW_INS5_IJNSA_ILi8EEESG_EEENS5_IJSG_SC_EEEEEEEvNS4_8identityENS4_18SM100_TMA_2SM_LOADES1E_vS1F_EENS_8epilogue10collective18CollectiveEpilogueINS1I_23Sm100TmaWarpSpecializedILi2ELi2ELi32ELb0ELb0EEEJNS5_IJNSA_ILi64EEESF_SG_EEENS5_IJNSW_IS1N_SC_EENSW_INS5_IJSG_SB_EEENS5_IJSC_S1N_EEEEEEEESI_SJ_SI_SJ_NS1I_6fusion15FusionCallbacksIS1M_NS1U_17LinearCombinationISI_fSI_fLNS_15FloatRoundStyleE2EEES1O_S1T_JEEENS4_5SM1004TMEM4LOAD26SM100_TMEM_LOAD_32dp32b32xENS4_13SM90_TMA_LOADES1E_NS4_39AutoVectorizingCopyWithAssumedAlignmentILi128EEENS4_14SM90_TMA_STOREES1E_S26_S26_EEEvvEEEEvNT_6ParamsE:
[----:B------:R-:W1:Y:S01]  /*0000*/  LDC R1, c[0x0][0x37c] ;  /* 0x0000df00ff017b82 */ /* 0x000e620000000800 */
[----:B------:R-:W2:Y:S01]  /*0010*/  S2R R97, SR_TID.X ;  /* 0x0000000000617919 */ /* 0x000ea20000002100 */
[----:B------:R-:W3:Y:S06]  /*0020*/  LDCU.64 UR8, c[0x0][0x890] ;  /* 0x00011200ff0877ac */ /* 0x000eec0008000a00 */
[----:B------:R-:W4:Y:S01]  /*0030*/  S2UR UR46, SR_CgaCtaId ;  /* 0x00000000002e79c3 */ /* 0x000f220000008800 */
[----:B------:R-:W-:Y:S02]  /*0040*/  PRMT R86, RZ, 0x7610, R86 ;  /* 0x00007610ff567816 */ /* 0x000fe40000000056 */
[----:B------:R-:W-:Y:S01]  /*0050*/  ELECT P1, URZ, PT ;  /* 0x0000000000ff782f */ /* 0x000fe20003820000 */
[----:B---3--:R-:W-:-:S04]  /*0060*/  UISETP.NE.U32.AND UP0, UPT, UR8, URZ, UPT ;  /* 0x000000ff0800728c */ /* 0x008fc8000bf05070 */
[----:B------:R-:W-:Y:S02]  /*0070*/  UISETP.NE.AND.EX UP0, UPT, UR9, URZ, UPT, UP0 ;  /* 0x000000ff0900728c */ /* 0x000fe4000bf05300 */
[----:B----4-:R-:W-:Y:S02]  /*0080*/  ULOP3.LUT UR27, UR46, 0x1, URZ, 0xc0, !UPT ;  /* 0x000000012e1b7892 */ /* 0x010fe4000f8ec0ff */
[----:B------:R-:W-:Y:S01]  /*0090*/  ULOP3.LUT UR28, UR46, 0x1, URZ, 0x3c, !UPT ;  /* 0x000000012e1c7892 */ /* 0x000fe2000f8e3cff */
[----:B--2---:R-:W-:-:S05]  /*00a0*/  SHF.R.U32.HI R87, RZ, 0x5, R97 ;  /* 0x00000005ff577819 */ /* 0x004fca0000011661 */
[----:B------:R-:W2:Y:S02]  /*00b0*/  SHFL.IDX PT, R0, R87, RZ, 0x1f ;  /* 0x00001fff57007589 */ /* 0x000ea400000e0000 */
[----:B--2---:R-:W-:Y:S01]  /*00c0*/  R2UR UR25, R0 ;  /* 0x00000000001972ca */ /* 0x004fe200000e0000 */
[----:B-1----:R-:W-:-:S14]  /*00d0*/  BRA.U UP0, `(.L_x_0) ;  /* 0x0000000100307547 */ /* 0x002fdc000b800000 */
[----:B------:R-:W1:Y:S02]  /*00e0*/  LDCU.64 UR4, c[0x0][0x888] ;  /* 0x00011100ff0477ac */ /* 0x000e640008000a00 */
[----:B-1----:R-:W-:-:S04]  /*00f0*/  UISETP.NE.U32.AND UP0, UPT, UR4, URZ, UPT ;  /* 0x000000ff0400728c */ /* 0x002fc8000bf05070 */
[----:B------:R-:W-:-:S09]  /*0100*/  UISETP.NE.AND.EX UP0, UPT, UR5, URZ, UPT, UP0 ;  /* 0x000000ff0500728c */ /* 0x000fd2000bf05300 */
[----:B------:R-:W-:Y:S05]  /*0110*/  BRA.U !UP0, `(.L_x_1) ;  /* 0x0000000108147547 */ /* 0x000fea000b800000 */
[----:B------:R-:W1:Y:S01]  /*0120*/  LDC.64 R2, c[0x0][0x888] ;  /* 0x00022200ff027b82 */ /* 0x000e620000000a00 */
[----:B------:R-:W1:Y:S02]  /*0130*/  LDCU.64 UR4, c[0x0][0x358] ;  /* 0x00006b00ff0477ac */ /* 0x000e640008000a00 */
[----:B-1----:R1:W5:Y:S01]  /*0140*/  LDG.E R41, desc[UR4][R2.64] ;  /* 0x0000000402297981 */ /* 0x002362000c1e1900 */
[----:B------:R-:W-:Y:S01]  /*0150*/  HFMA2 R86, -RZ, RZ, 0, 5.9604644775390625e-08 ;  /* 0x00000001ff567431 */ /* 0x000fe200000001ff */
[----:B------:R-:W-:Y:S05]  /*0160*/  BRA `(.L_x_0) ;  /* 0x00000000000c7947 */ /* 0x000fea0003800000 */
.L_x_1:
[----:B------:R-:W1:Y:S01]  /*0170*/  LDCU UR4, c[0x0][0x880] ;  /* 0x00011000ff0477ac */ /* 0x000e620008000800 */
[----:B------:R-:W-:Y:S01]  /*0180*/  HFMA2 R86, -RZ, RZ, 0, 5.9604644775390625e-08 ;  /* 0x00000001ff567431 */ /* 0x000fe200000001ff */
[----:B-1----:R-:W-:-:S07]  /*0190*/  MOV R41, UR4 ;  /* 0x0000000400297c02 */ /* 0x002fce0008000f00 */
.L_x_0:
[----:B------:R-:W2:Y:S02]  /*01a0*/  LDCU.64 UR4, c[0x0][0x8b0] ;  /* 0x00011600ff0477ac */ /* 0x000ea40008000a00 */
[----:B--2---:R-:W-:-:S04]  /*01b0*/  UISETP.NE.U32.AND UP0, UPT, UR4, URZ, UPT ;  /* 0x000000ff0400728c */ /* 0x004fc8000bf05070 */
[----:B------:R-:W-:-:S09]  /*01c0*/  UISETP.NE.AND.EX UP0, UPT, UR5, URZ, UPT, UP0 ;  /* 0x000000ff0500728c */ /* 0x000fd2000bf05300 */
[----:B------:R-:W-:Y:S05]  /*01d0*/  BRA.U UP0, `(.L_x_2) ;  /* 0x0000000100287547 */ /* 0x000fea000b800000 */
[----:B------:R-:W2:Y:S02]  /*01e0*/  LDCU.64 UR4, c[0x0][0x8a8] ;  /* 0x00011500ff0477ac */ /* 0x000ea40008000a00 */
[----:B--2---:R-:W-:-:S04]  /*01f0*/  UISETP.NE.U32.AND UP0, UPT, UR4, URZ, UPT ;  /* 0x000000ff0400728c */ /* 0x004fc8000bf05070 */
[----:B------:R-:W-:-:S09]  /*0200*/  UISETP.NE.AND.EX UP0, UPT, UR5, URZ, UPT, UP0 ;  /* 0x000000ff0500728c */ /* 0x000fd2000bf05300 */
[----:B------:R-:W-:Y:S05]  /*0210*/  BRA.U !UP0, `(.L_x_3) ;  /* 0x0000000108107547 */ /* 0x000fea000b800000 */
[----:B------:R-:W2:Y:S01]  /*0220*/  LDC.64 R38, c[0x0][0x8a8] ;  /* 0x00022a00ff267b82 */ /* 0x000ea20000000a00 */
[----:B------:R-:W2:Y:S02]  /*0230*/  LDCU.64 UR4, c[0x0][0x358] ;  /* 0x00006b00ff0477ac */ /* 0x000ea40008000a00 */
[----:B--2---:R2:W5:Y:S01]  /*0240*/  LDG.E R38, desc[UR4][R38.64] ;  /* 0x0000000426267981 */ /* 0x004562000c1e1900 */
[----:B------:R-:W-:Y:S05]  /*0250*/  BRA `(.L_x_2) ;  /* 0x0000000000087947 */ /* 0x000fea0003800000 */
.L_x_3:
[----:B------:R-:W2:Y:S02]  /*0260*/  LDCU UR4, c[0x0][0x8a0] ;  /* 0x00011400ff0477ac */ /* 0x000ea40008000800 */
[----:B--2---:R-:W-:Y:S02]  /*0270*/  MOV R38, UR4 ;  /* 0x0000000400267c02 */ /* 0x004fe40008000f00 */
.L_x_2:
[----:B------:R-:W-:Y:S01]  /*0280*/  IMAD.U32 R0, RZ, RZ, UR25 ;  /* 0x00000019ff007e24 */ /* 0x000fe2000f8e00ff */
[----:B------:R-:W-:Y:S04]  /*0290*/  BSSY.RECONVERGENT B0, `(.L_x_4) ;  /* 0x000000c000007945 */ /* 0x000fe80003800200 */
[C---:B------:R-:W-:Y:S02]  /*02a0*/  ISETP.NE.OR P2, PT, R0.reuse, 0x1, !P1 ;  /* 0x000000010000780c */ /* 0x040fe40004f45670 */
[----:B------:R-:W-:-:S11]  /*02b0*/  ISETP.NE.OR P0, PT, R0, 0x3, !P1 ;  /* 0x000000030000780c */ /* 0x000fd60004f05670 */
[----:B------:R-:W-:Y:S05]  /*02c0*/  @P2 BRA `(.L_x_5) ;  /* 0x0000000000202947 */ /* 0x000fea0003800000 */
[----:B------:R-:W3:Y:S02]  /*02d0*/  LDCU.64 UR4, c[0x0][0x348] ;  /* 0x00006900ff0477ac */ /* 0x000ee40008000a00 */
[----:B---3--:R-:W-:Y:S02]  /*02e0*/  UIADD3 UR6, UP1, UPT, UR4, 0x80, URZ ;  /* 0x0000008004067890 */ /* 0x008fe4000ff3e0ff */
[----:B------:R-:W-:Y:S02]  /*02f0*/  UIADD3 UR4, UP0, UPT, UR4, 0x180, URZ ;  /* 0x0000018004047890 */ /* 0x000fe4000ff1e0ff */
[----:B------:R-:W-:Y:S02]  /*0300*/  UIADD3.X UR7, UPT, UPT, URZ, UR5, URZ, UP1, !UPT ;  /* 0x00000005ff077290 */ /* 0x000fe40008ffe4ff */
[----:B------:R-:W-:-:S07]  /*0310*/  UIADD3.X UR5, UPT, UPT, URZ, UR5, URZ, UP0, !UPT ;  /* 0x00000005ff057290 */ /* 0x000fce00087fe4ff */
[----:B------:R3:W-:Y:S02]  /*0320*/  UTMACCTL.PF [UR6] ;  /* 0x00000000060079b9 */ /* 0x0007e40008040000 */
[----:B------:R3:W-:Y:S02]  /*0330*/  UTMACCTL.PF [UR4] ;  /* 0x00000000040079b9 */ /* 0x0007e40008040000 */
[----:B---3--:R-:W-:Y:S01]  /*0340*/  NOP ;  /* 0x0000000000007918 */ /* 0x008fe20000000000 */
.L_x_5:
[----:B------:R-:W-:Y:S05]  /*0350*/  BSYNC.RECONVERGENT B0 ;  /* 0x0000000000007941 */ /* 0x000fea0003800200 */
.L_x_4:
[----:B------:R-:W-:Y:S04]  /*0360*/  BSSY.RECONVERGENT B0, `(.L_x_6) ;  /* 0x000000a000007945 */ /* 0x000fe80003800200 */
        /* <DEDUP_REMOVED lines=9> */
.L_x_7:
[----:B------:R-:W-:Y:S05]  /*0400*/  BSYNC.RECONVERGENT B0 ;  /* 0x0000000000007941 */ /* 0x000fea0003800200 */
.L_x_6:
[----:B------:R-:W3:Y:S01]  /*0410*/  LDCU.64 UR4, c[0x0][0x888] ;  /* 0x00011100ff0477ac */ /* 0x000ee20008000a00 */
[----:B------:R-:W-:Y:S02]  /*0420*/  UISETP.EQ.U32.AND UP1, UPT, UR8, URZ, UPT ;  /* 0x000000ff0800728c */ /* 0x000fe4000bf22070 */
[----:B------:R-:W-:Y:S02]  /*0430*/  UPLOP3.LUT UP3, UPT, UPT, UPT, UPT, 0x80, 0x8 ;  /* 0x000000000008789c */ /* 0x000fe40003f6f070 */
[----:B---3--:R-:W-:-:S04]  /*0440*/  UISETP.NE.U32.AND UP0, UPT, UR4, URZ, UPT ;  /* 0x000000ff0400728c */ /* 0x008fc8000bf05070 */
[----:B------:R-:W-:-:S04]  /*0450*/  UISETP.NE.AND.EX UP0, UPT, UR5, URZ, UPT, UP0 ;  /* 0x000000ff0500728c */ /* 0x000fc8000bf05300 */
[----:B------:R-:W-:-:S04]  /*0460*/  UISETP.EQ.OR.EX UP2, UPT, UR9, URZ, !UP0, UP1 ;  /* 0x000000ff0900728c */ /* 0x000fc8000c742710 */
[----:B------:R-:W-:-:S06]  /*0470*/  UP2UR UR4, UPR, URZ, 0x4 ;  /* 0x00000004ff047883 */ /* 0x000fcc0008000000 */
[----:B------:R-:W-:Y:S01]  /*0480*/  MOV R89, UR4 ;  /* 0x0000000400597c02 */ /* 0x000fe20008000f00 */
[----:B------:R-:W-:Y:S06]  /*0490*/  BRA.U !UP2, `(.L_x_8) ;  /* 0x000000010a207547 */ /* 0x000fec000b800000 */
[----:B------:R-:W-:Y:S01]  /*04a0*/  UISETP.NE.U32.AND UP1, UPT, UR8, URZ, UPT ;  /* 0x000000ff0800728c */ /* 0x000fe2000bf25070 */
[----:B-----5:R-:W-:Y:S01]  /*04b0*/  FSETP.NEU.AND P0, PT, R41, RZ, PT ;  /* 0x000000ff2900720b */ /* 0x020fe20003f0d000 */
[----:B------:R-:W-:Y:S02]  /*04c0*/  USEL UR4, URZ, 0xffffffff, UP0 ;  /* 0xffffffffff047887 */ /* 0x000fe40008000000 */
[----:B------:R-:W-:-:S10]  /*04d0*/  UISETP.NE.AND.EX UP1, UPT, UR9, URZ, UPT, UP1 ;  /* 0x000000ff0900728c */ /* 0x000fd4000bf25310 */
[----:B------:R-:W-:Y:S01]  /*04e0*/  VOTEU.ANY UP0, P0 ;  /* 0x0000000000ff7886 */ /* 0x000fe20000000100 */
[----:B------:R-:W-:-:S04]  /*04f0*/  @!UP1 USEL UR4, URZ, 0xffffffff, UP0 ;  /* 0xffffffffff049887 */ /* 0x000fc80008000000 */
[----:B------:R-:W-:-:S04]  /*0500*/  ULOP3.LUT UR4, UR4, 0x1, URZ, 0xc0, !UPT ;  /* 0x0000000104047892 */ /* 0x000fc8000f8ec0ff */
[----:B------:R-:W-:-:S11]  /*0510*/  UISETP.NE.U32.AND UP3, UPT, UR4, 0x1, UPT ;  /* 0x000000010400788c */ /* 0x000fd6000bf65070 */
.L_x_8:
[----:B------:R-:W3:Y:S01]  /*0520*/  SHFL.IDX PT, R0, R87, RZ, 0x1f ;  /* 0x00001fff57007589 */ /* 0x000ee200000e0000 */
[----:B------:R-:W-:-:S04]  /*0530*/  UISETP.NE.AND UP0, UPT, UR25, 0x2, UPT ;  /* 0x000000021900788c */ /* 0x000fc8000bf05270 */
[----:B------:R-:W-:Y:S02]  /*0540*/  UISETP.EQ.AND UP1, UPT, UR27, URZ, !UP0 ;  /* 0x000000ff1b00728c */ /* 0x000fe4000c722270 */
[----:B------:R-:W-:-:S04]  /*0550*/  USEL UR41, URZ, 0x1, UP0 ;  /* 0x00000001ff297887 */ /* 0x000fc80008000000 */
[----:B------:R-:W-:Y:S02]  /*0560*/  PLOP3.LUT P3, PT, P1, PT, UP1, 0x80, 0x8 ;  /* 0x000000000008781c */ /* 0x000fe40000f6f018 */
[----:B---3--:R-:W-:-:S13]  /*0570*/  ISETP.NE.AND P0, PT, R0, RZ, PT ;  /* 0x000000ff0000720c */ /* 0x008fda0003f05270 */
[----:B------:R-:W-:Y:S05]  /*0580*/  @P0 BRA `(.L_x_9) ;  /* 0x00000000005c0947 */ /* 0x000fea0003800000 */
[----:B------:R-:W-:Y:S01]  /*0590*/  UMOV UR4, 0x400 ;  /* 0x0000040000047882 */ /* 0x000fe20000000000 */
[----:B------:R-:W-:Y:S01]  /*05a0*/  UMOV UR8, 0x1 ;  /* 0x0000000100087882 */ /* 0x000fe20000000000 */
[----:B------:R-:W-:Y:S01]  /*05b0*/  UMOV UR6, 0x2 ;  /* 0x0000000200067882 */ /* 0x000fe20000000000 */
[----:B------:R-:W-:Y:S02]  /*05c0*/  ULEA UR4, UR46, UR4, 0x18 ;  /* 0x000000042e047291 */ /* 0x000fe4000f8ec0ff */
[----:B------:R-:W-:-:S04]  /*05d0*/  UIADD3 UR8, UPT, UPT, -UR8, 0x100000, URZ ;  /* 0x0010000008087890 */ /* 0x000fc8000fffe1ff */
[----:B------:R-:W-:Y:S02]  /*05e0*/  USHF.L.U32 UR9, UR8, 0xb, URZ ;  /* 0x0000000b08097899 */ /* 0x000fe400080006ff */
[----:B------:R-:W-:Y:S02]  /*05f0*/  USHF.L.U32 UR8, UR8, 0x1, URZ ;  /* 0x0000000108087899 */ /* 0x000fe400080006ff */
[----:B------:R-:W-:-:S04]  /*0600*/  UIADD3 UR6, UPT, UPT, -UR6, 0x100000, URZ ;  /* 0x0010000006067890 */ /* 0x000fc8000fffe1ff */
[----:B------:R-:W-:Y:S02]  /*0610*/  USHF.L.U32 UR7, UR6, 0xb, URZ ;  /* 0x0000000b06077899 */ /* 0x000fe400080006ff */
[----:B------:R-:W-:Y:S01]  /*0620*/  USHF.L.U32 UR6, UR6, 0x1, URZ ;  /* 0x0000000106067899 */ /* 0x000fe200080006ff */
[----:B------:R-:W-:Y:S01]  /*0630*/  ELECT P0, URZ, PT ;  /* 0x0000000000ff782f */ /* 0x000fe20003800000 */
[----:B------:R-:W3:Y:S02]  /*0640*/  FENCE.VIEW.ASYNC.S ;  /* 0x00000000000073c6 */ /* 0x000ee40000000000 */
[----:B---3--:R3:W4:Y:S08]  /*0650*/  SYNCS.EXCH.64 URZ, [UR4], UR8 ;  /* 0x0000000804ff75b2 */ /* 0x0087300008000100 */
[----:B------:R3:W1:Y:S01]  /*0660*/  SYNCS.EXCH.64 URZ, [UR4+0x28], UR6 ;  /* 0x0000280604ff75b2 */ /* 0x0006620008000100 */
        /* <DEDUP_REMOVED lines=8> */
[----:B------:R-:W-:Y:S01]  /*06f0*/  NOP ;  /* 0x0000000000007918 */ /* 0x000fe20000000000 */
.L_x_9:
[----:B------:R-:W2:Y:S01]  /*0700*/  SHFL.IDX PT, R0, R87, RZ, 0x1f ;  /* 0x00001fff57007589 */ /* 0x000ea200000e0000 */
[----:B------:R-:W-:Y:S01]  /*0710*/  NOP ;  /* 0x0000000000007918 */ /* 0x000fe20000000000 */
[----:B--2---:R-:W-:-:S13]  /*0720*/  ISETP.NE.AND P0, PT, R0, 0x1, PT ;  /* 0x000000010000780c */ /* 0x004fda0003f05270 */
[----:B------:R-:W-:Y:S05]  /*0730*/  @P0 BRA `(.L_x_10) ;  /* 0x0000000000440947 */ /* 0x000fea0003800000 */
[----:B---3--:R-:W-:Y:S01]  /*0740*/  UMOV UR4, 0x400 ;  /* 0x0000040000047882 */ /* 0x008fe20000000000 */
        /* <DEDUP_REMOVED lines=10> */
[----:B------:R-:W2:Y:S02]  /*07f0*/  FENCE.VIEW.ASYNC.S ;  /* 0x00000000000073c6 */ /* 0x000ea40000000000 */
[----:B--2---:R2:W3:Y:S08]  /*0800*/  SYNCS.EXCH.64 URZ, [UR4+0x50], UR8 ;  /* 0x0000500804ff75b2 */ /* 0x0044f00008000100 */
[----:B------:R2:W1:Y:S01]  /*0810*/  SYNCS.EXCH.64 URZ, [UR4+0x60], UR6 ;  /* 0x0000600604ff75b2 */ /* 0x0004620008000100 */
[----:B------:R2:W1:Y:S01]  /*0820*/  SYNCS.EXCH.64 URZ, [UR4+0x58], UR8 ;  /* 0x0000580804ff75b2 */ /* 0x0004620008000100 */
[----:B------:R2:W1:Y:S01]  /*0830*/  SYNCS.EXCH.64 URZ, [UR4+0x68], UR6 ;  /* 0x0000680604ff75b2 */ /* 0x0004620008000100 */
[----:B------:R-:W-:Y:S01]  /*0840*/  NOP ;  /* 0x0000000000007918 */ /* 0x000fe20000000000 */
.L_x_10:
[----:B------:R-:W4:Y:S01]  /*0850*/  SHFL.IDX PT, R0, R87, RZ, 0x1f ;  /* 0x00001fff57007589 */ /* 0x000f2200000e0000 */
[----:B------:R-:W-:Y:S01]  /*0860*/  NOP ;  /* 0x0000000000007918 */ /* 0x000fe20000000000 */
[----:B----4-:R-:W-:-:S13]  /*0870*/  ISETP.NE.AND P0, PT, R0, 0x3, PT ;  /* 0x000000030000780c */ /* 0x010fda0003f05270 */
[----:B------:R-:W-:Y:S05]  /*0880*/  @P0 BRA `(.L_x_11) ;  /* 0x00000000002c0947 */ /* 0x000fea0003800000 */
[----:B--23--:R-:W-:Y:S01]  /*0890*/  UMOV UR6, 0x400 ;  /* 0x0000040000067882 */ /* 0x00cfe20000000000 */
[----:B------:R-:W-:Y:S01]  /*08a0*/  UMOV UR4, 0x20 ;  /* 0x0000002000047882 */ /* 0x000fe20000000000 */
[----:B------:R-:W-:Y:S02]  /*08b0*/  ULEA UR6, UR46, UR6, 0x18 ;  /* 0x000000062e067291 */ /* 0x000fe4000f8ec0ff */
[----:B------:R-:W-:-:S04]  /*08c0*/  UIADD3 UR4, UPT, UPT, -UR4, 0x100000, URZ ;  /* 0x0010000004047890 */ /* 0x000fc8000fffe1ff */
[----:B------:R-:W-:Y:S02]  /*08d0*/  USHF.L.U32 UR5, UR4, 0xb, URZ ;  /* 0x0000000b04057899 */ /* 0x000fe400080006ff */
[----:B------:R-:W-:Y:S01]  /*08e0*/  USHF.L.U32 UR4, UR4, 0x1, URZ ;  /* 0x0000000104047899 */ /* 0x000fe200080006ff */
[----:B------:R-:W-:Y:S01]  /*08f0*/  ELECT P0, URZ, PT ;  /* 0x0000000000ff782f */ /* 0x000fe20003800000 */
[----:B------:R-:W2:Y:S10]  /*0900*/  FENCE.VIEW.ASYNC.S ;  /* 0x00000000000073c6 */ /* 0x000eb40000000000 */
[----:B--2---:R4:W2:Y:S01]  /*0910*/  SYNCS.EXCH.64 URZ, [UR6+0x70], UR4 ;  /* 0x0000700406ff75b2 */ /* 0x0048a20008000100 */
[----:B------:R4:W3:Y:S02]  /*0920*/  SYNCS.EXCH.64 URZ, [UR6+0x78], UR4 ;  /* 0x0000780406ff75b2 */ /* 0x0008e40008000100 */
[----:B----4-:R-:W-:Y:S01]  /*0930*/  NOP ;  /* 0x0000000000007918 */ /* 0x010fe20000000000 */
.L_x_11:
[----:B------:R-:W4:Y:S01]  /*0940*/  SHFL.IDX PT, R0, R87, RZ, 0x1f ;  /* 0x00001fff57007589 */ /* 0x000f2200000e0000 */
[----:B------:R-:W-:Y:S01]  /*0950*/  NOP ;  /* 0x0000000000007918 */ /* 0x000fe20000000000 */
[----:B----4-:R-:W-:-:S13]  /*0960*/  ISETP.NE.AND P0, PT, R0, 0x4, PT ;  /* 0x000000040000780c */ /* 0x010fda0003f05270 */
[----:B------:R-:W-:Y:S05]  /*0970*/  @P0 BRA `(.L_x_12) ;  /* 0x0000000000480947 */ /* 0x000fea0003800000 */
[----:B--23--:R-:W-:Y:S01]  /*0980*/  UMOV UR4, 0x3a0 ;  /* 0x000003a000047882 */ /* 0x00cfe20000000000 */
[----:B------:R-:W-:Y:S01]  /*0990*/  UMOV UR6, 0x400 ;  /* 0x0000040000067882 */ /* 0x000fe20000000000 */
[----:B------:R-:W-:Y:S01]  /*09a0*/  USEL UR4, UR4, 0x320, UP3 ;  /* 0x0000032004047887 */ /* 0x000fe20009800000 */
        /* <DEDUP_REMOVED lines=10> */
[----:B--2---:R4:W2:Y:S08]  /*0a50*/  SYNCS.EXCH.64 URZ, [UR6+0x80], UR8 ;  /* 0x0000800806ff75b2 */ /* 0x0048b00008000100 */
[----:B------:R4:W3:Y:S01]  /*0a60*/  SYNCS.EXCH.64 URZ, [UR6+0x90], UR4 ;  /* 0x0000900406ff75b2 */ /* 0x0008e20008000100 */
[----:B------:R4:W1:Y:S01]  /*0a70*/  SYNCS.EXCH.64 URZ, [UR6+0x88], UR8 ;  /* 0x0000880806ff75b2 */ /* 0x0008620008000100 */
[----:B------:R4:W1:Y:S02]  /*0a80*/  SYNCS.EXCH.64 URZ, [UR6+0x98], UR4 ;  /* 0x0000980406ff75b2 */ /* 0x0008640008000100 */
[----:B----4-:R-:W-:Y:S01]  /*0a90*/  NOP ;  /* 0x0000000000007918 */ /* 0x010fe20000000000 */
.L_x_12:
[----:B------:R-:W4:Y:S01]  /*0aa0*/  SHFL.IDX PT, R0, R87, RZ, 0x1f ;  /* 0x00001fff57007589 */ /* 0x000f2200000e0000 */
[----:B------:R-:W-:Y:S01]  /*0ab0*/  NOP ;  /* 0x0000000000007918 */ /* 0x000fe20000000000 */
[----:B----4-:R-:W-:-:S13]  /*0ac0*/  ISETP.NE.AND P0, PT, R0, 0x5, PT ;  /* 0x000000050000780c */ /* 0x010fda0003f05270 */
[----:B------:R-:W-:Y:S05]  /*0ad0*/  @P0 BRA `(.L_x_13) ;  /* 0x0000000000540947 */ /* 0x000fea0003800000 */
[----:B--23--:R-:W-:Y:S01]  /*0ae0*/  UMOV UR4, 0x400 ;  /* 0x0000040000047882 */ /* 0x00cfe20000000000 */
        /* <DEDUP_REMOVED lines=14> */
[----:B------:R4:W1:Y:S01]  /*0bd0*/  SYNCS.EXCH.64 URZ, [UR4+0xc8], UR8 ;  /* 0x0000c80804ff75b2 */ /* 0x0008620008000100 */
[----:B------:R4:W1:Y:S01]  /*0be0*/  SYNCS.EXCH.64 URZ, [UR4+0xb0], UR6 ;  /* 0x0000b00604ff75b2 */ /* 0x0008620008000100 */
[----:B------:R4:W1:Y:S01]  /*0bf0*/  SYNCS.EXCH.64 URZ, [UR4+0xd0], UR8 ;  /* 0x0000d00804ff75b2 */ /* 0x0008620008000100 */
[----:B------:R4:W1:Y:S01]  /*0c00*/  SYNCS.EXCH.64 URZ, [UR4+0xb8], UR6 ;  /* 0x0000b80604ff75b2 */ /* 0x0008620008000100 */
[----:B------:R4:W1:Y:S02]  /*0c10*/  SYNCS.EXCH.64 URZ, [UR4+0xd8], UR8 ;  /* 0x0000d80804ff75b2 */ /* 0x0008640008000100 */
[----:B----4-:R-:W-:Y:S01]  /*0c20*/  NOP ;  /* 0x0000000000007918 */ /* 0x010fe20000000000 */
.L_x_13:
[----:B------:R-:W4:Y:S01]  /*0c30*/  SHFL.IDX PT, R0, R87, RZ, 0x1f ;  /* 0x00001fff57007589 */ /* 0x000f2200000e0000 */
[----:B------:R-:W-:Y:S01]  /*0c40*/  ISETP.NE.OR P1, PT, RZ, UR25, !P1 ;  /* 0x00000019ff007c0c */ /* 0x000fe2000cf25670 */
        /* <DEDUP_REMOVED lines=12> */
[----:B------:R4:W3:Y:S01]  /*0d10*/  SYNCS.EXCH.64 URZ, [UR4+0xf0], UR6 ;  /* 0x0000f00604ff75b2 */ /* 0x0008e20008000100 */
[----:B------:R4:W1:Y:S01]  /*0d20*/  SYNCS.EXCH.64 URZ, [UR4+0xe8], UR6 ;  /* 0x0000e80604ff75b2 */ /* 0x0008620008000100 */
[----:B------:R4:W1:Y:S02]  /*0d30*/  SYNCS.EXCH.64 URZ, [UR4+0xf8], UR6 ;  /* 0x0000f80604ff75b2 */ /* 0x0008640008000100 */
[----:B----4-:R-:W-:Y:S01]  /*0d40*/  NOP ;  /* 0x0000000000007918 */ /* 0x010fe20000000000 */
.L_x_14:
[----:B------:R-:W-:Y:S01]  /*0d50*/  VOTEU.ALL UP0, P1 ;  /* 0x0000000000ff7886 */ /* 0x000fe20000800000 */
[----:B--23--:R-:W-:Y:S01]  /*0d60*/  UMOV UR4, 0x20 ;  /* 0x0000002000047882 */ /* 0x00cfe20000000000 */
[----:B------:R-:W2:Y:S01]  /*0d70*/  LDCU UR7, c[0x0][0x36c] ;  /* 0x00006d80ff0777ac */ /* 0x000ea20008000800 */
[----:B------:R-:W-:Y:S01]  /*0d80*/  NOP ;  /* 0x0000000000007918 */ /* 0x000fe20000000000 */
[----:B------:R-:W-:Y:S01]  /*0d90*/  LOP3.LUT R0, R97, 0x1f, RZ, 0xc0, !PT ;  /* 0x0000001f61007812 */ /* 0x000fe200078ec0ff */
[----:B------:R-:W-:Y:S01]  /*0da0*/  @!UP0 UMOV UR6, 0x400 ;  /* 0x0000040000068882 */ /* 0x000fe20000000000 */
[----:B------:R-:W-:-:S04]  /*0db0*/  @!UP0 UIADD3 UR4, UPT, UPT, -UR4, 0x100000, URZ ;  /* 0x0010000004048890 */ /* 0x000fc8000fffe1ff */
[----:B------:R-:W-:Y:S02]  /*0dc0*/  @!UP0 USHF.L.U32 UR5, UR4, 0xb, URZ ;  /* 0x0000000b04058899 */ /* 0x000fe400080006ff */
[----:B------:R-:W-:Y:S02]  /*0dd0*/  @!UP0 USHF.L.U32 UR4, UR4, 0x1, URZ ;  /* 0x0000000104048899 */ /* 0x000fe400080006ff */
[----:B------:R-:W-:Y:S01]  /*0de0*/  @!UP0 ULEA UR6, UR46, UR6, 0x18 ;  /* 0x000000062e068291 */ /* 0x000fe2000f8ec0ff */
[----:B------:R-:W-:Y:S01]  /*0df0*/  VOTEU.ALL UP0, P1 ;  /* 0x0000000000ff7886 */ /* 0x000fe20000800000 */
[----:B------:R-:W-:Y:S02]  /*0e00*/  UISETP.NE.AND UP4, UPT, UR25, URZ, UPT ;  /* 0x000000ff1900728c */ /* 0x000fe4000bf85270 */
[----:B--2---:R-:W-:Y:S01]  /*0e10*/  UISETP.EQ.U32.AND UP5, UPT, UR7, 0x1, UPT ;  /* 0x000000010700788c */ /* 0x004fe2000bfa2070 */
[----:B------:R-:W2:Y:S07]  /*0e20*/  FENCE.VIEW.ASYNC.S ;  /* 0x00000000000073c6 */ /* 0x000eae0000000000 */
[----:B--2---:R2:W3:Y:S01]  /*0e30*/  @!UP0 SYNCS.EXCH.64 URZ, [UR6+0x100], UR4 ;  /* 0x0001000406ff85b2 */ /* 0x0044e20008000100 */
[----:B------:R-:W-:Y:S05]  /*0e40*/  BRA.U !UP5, `(.L_x_15) ;  /* 0x000000010d087547 */ /* 0x000fea000b800000 */
[----:B-1-3--:R-:W-:Y:S01]  /*0e50*/  UCGABAR_ARV ;  /* 0x00000000000079c7 */ /* 0x00afe20008000000 */
[----:B------:R-:W-:Y:S05]  /*0e60*/  BRA `(.L_x_16) ;  /* 0x0000000000047947 */ /* 0x000fea0003800000 */
.L_x_15:
[----:B-1-3--:R-:W-:Y:S01]  /*0e70*/  NOP ;  /* 0x0000000000007918 */ /* 0x00afe20000000000 */
.L_x_16:
[----:B------:R-:W1:Y:S01]  /*0e80*/  S2UR UR20, SR_CTAID.X ;  /* 0x00000000001479c3 */ /* 0x000e620000002500 */
[----:B------:R-:W-:-:S05]  /*0e90*/  CS2R.32 R88, SR_CgaSize ;  /* 0x0000000000587805 */ /* 0x000fca0000008a00 */
[----:B------:R-:W-:-:S05]  /*0ea0*/  IMAD R88, R88, -0xa0, RZ ;  /* 0xffffff6058587824 */ /* 0x000fca00078e02ff */
[----:B--2---:R-:W-:-:S14]  /*0eb0*/  R2UR UR5, R88 ;  /* 0x00000000580572ca */ /* 0x004fdc00000e0000 */
[----:B------:R-:W2:Y:S01]  /*0ec0*/  LDCU UR5, c[0x0][UR5+0x2b0] ;  /* 0x00005600050577ac */ /* 0x000ea20008000800 */
[----:B------:R-:W-:-:S05]  /*0ed0*/  CS2R.32 R88, SR_CgaSize ;  /* 0x0000000000587805 */ /* 0x000fca0000008a00 */
[----:B------:R-:W-:-:S05]  /*0ee0*/  IMAD R88, R88, -0xa0, RZ ;  /* 0xffffff6058587824 */ /* 0x000fca00078e02ff */
[----:B------:R-:W-:-:S14]  /*0ef0*/  R2UR UR4, R88 ;  /* 0x00000000580472ca */ /* 0x000fdc00000e0000 */
[----:B------:R-:W3:Y:S01]  /*0f00*/  LDCU UR4, c[0x0][UR4+0x2b4] ;  /* 0x00005680040477ac */ /* 0x000ee20008000800 */
[----:B------:R-:W4:Y:S01]  /*0f10*/  S2UR UR7, SR_CTAID.Y ;  /* 0x00000000000779c3 */ /* 0x000f220000002600 */
[----:B------:R-:W-:-:S05]  /*0f20*/  CS2R.32 R88, SR_CgaSize ;  /* 0x0000000000587805 */ /* 0x000fca0000008a00 */
[----:B------:R-:W-:-:S05]  /*0f30*/  IMAD R88, R88, -0xa0, RZ ;  /* 0xffffff6058587824 */ /* 0x000fca00078e02ff */
[----:B------:R-:W-:-:S14]  /*0f40*/  R2UR UR8, R88 ;  /* 0x00000000580872ca */ /* 0x000fdc00000e0000 */
[----:B------:R-:W3:Y:S01]  /*0f50*/  LDCU UR8, c[0x0][UR8+0x2a0] ;  /* 0x00005400080877ac */ /* 0x000ee20008000800 */
[----:B------:R-:W3:Y:S01]  /*0f60*/  LDCU UR21, c[0x0][0xb24] ;  /* 0x00016480ff1577ac */ /* 0x000ee20008000800 */
[----:B------:R-:W1:Y:S01]  /*0f70*/  S2UR UR36, SR_CTAID.Z ;  /* 0x00000000002479c3 */ /* 0x000e620000002700 */
[----:B------:R-:W-:-:S05]  /*0f80*/  CS2R.32 R88, SR_CgaSize ;  /* 0x0000000000587805 */ /* 0x000fca0000008a00 */
[----:B------:R-:W-:-:S05]  /*0f90*/  IMAD R88, R88, -0xa0, RZ ;  /* 0xffffff6058587824 */ /* 0x000fca00078e02ff */
[----:B------:R-:W-:-:S14]  /*0fa0*/  R2UR UR63, R88 ;  /* 0x00000000583f72ca */ /* 0x000fdc00000e0000 */
[----:B------:R-:W3:Y:S01]  /*0fb0*/  LDCU UR63, c[0x0][UR63+0x2a4] ;  /* 0x000054803f3f77ac */ /* 0x000ee20008000800 */
[----:B------:R-:W-:Y:S02]  /*0fc0*/  UISETP.GT.U32.AND UP0, UPT, UR27, 0xffff, UPT ;  /* 0x0000ffff1b00788c */ /* 0x000fe4000bf04070 */
[----:B------:R-:W-:Y:S01]  /*0fd0*/  USHF.L.U32 UR29, UR46, 0x9, URZ ;  /* 0x000000092e1d7899 */ /* 0x000fe200080006ff */
[----:B-1----:R-:W-:Y:S01]  /*0fe0*/  I2FP.F32.U32 R3, UR20 ;  /* 0x0000001400037c45 */ /* 0x002fe20008201000 */
[----:B------:R-:W-:Y:S01]  /*0ff0*/  UMOV UR32, 0x5 ;  /* 0x0000000500207882 */ /* 0x000fe20000000000 */
[----:B------:R-:W1:Y:S03]  /*1000*/  LDCU UR42, c[0x0][0xb24] ;  /* 0x00016480ff2a77ac */ /* 0x000e660008000800 */
[----:B--2---:R-:W-:Y:S01]  /*1010*/  FMUL R3, R3, UR5 ;  /* 0x0000000503037c20 */ /* 0x004fe20008400000 */
[----:B------:R-:W2:Y:S01]  /*1020*/  LDCU UR31, c[0x0][0xb30] ;  /* 0x00016600ff1f77ac */ /* 0x000ea20008000800 */
[----:B----4-:R-:W-:Y:S01]  /*1030*/  I2FP.F32.U32 R2, UR7 ;  /* 0x0000000700027c45 */ /* 0x010fe20008201000 */
[----:B------:R-:W-:-:S03]  /*1040*/  USHF.L.U32 UR45, UR20, 0x6, URZ ;  /* 0x00000006142d7899 */ /* 0x000fc600080006ff */
[----:B------:R-:W4:Y:S01]  /*1050*/  F2I.U32.TRUNC.NTZ R3, R3 ;  /* 0x0000000300037305 */ /* 0x000f22000020f000 */
[----:B------:R-:W-:Y:S01]  /*1060*/  USEL UR26, UR27, 0xffff, !UP0 ;  /* 0x0000ffff1b1a7887 */ /* 0x000fe2000c000000 */
[----:B---3--:R-:W-:Y:S01]  /*1070*/  FMUL R2, R2, UR4 ;  /* 0x0000000402027c20 */ /* 0x008fe20008400000 */
[----:B------:R-:W-:Y:S01]  /*1080*/  UISETP.GE.AND UP2, UPT, UR21, 0x1, UPT ;  /* 0x000000011500788c */ /* 0x000fe2000bf46270 */
[----:B------:R-:W-:-:S04]  /*1090*/  UMOV UR24, UR7 ;  /* 0x0000000700187c82 */ /* 0x000fc80008000000 */
[----:B------:R-:W3:Y:S01]  /*10a0*/  F2I.U32.TRUNC.NTZ R2, R2 ;  /* 0x0000000200027305 */ /* 0x000ee2000020f000 */
[----:B----4-:R-:W-:Y:S02]  /*10b0*/  R2UR UR4, R3 ;  /* 0x00000000030472ca */ /* 0x010fe400000e0000 */
[----:B------:R-:W-:Y:S02]  /*10c0*/  PRMT R3, RZ, 0x7610, R3 ;  /* 0x00007610ff037816 */ /* 0x000fe40000000003 */
[----:B---3--:R-:W-:Y:S02]  /*10d0*/  R2UR UR6, R2 ;  /* 0x00000000020672ca */ /* 0x008fe400000e0000 */
[----:B------:R-:W-:-:S07]  /*10e0*/  PRMT R2, RZ, 0x7610, R2 ;  /* 0x00007610ff027816 */ /* 0x000fce0000000002 */
[----:B------:R-:W-:-:S04]  /*10f0*/  UIADD3 UR5, UPT, UPT, -UR4, URZ, URZ ;  /* 0x000000ff04057290 */ /* 0x000fc8000fffe1ff */
[----:B------:R-:W-:Y:S02]  /*1100*/  UIMAD UR5, UR8, UR5, UR20 ;  /* 0x00000005080572a4 */ /* 0x000fe4000f8e0214 */
[----:B------:R-:W-:-:S04]  /*1110*/  UIADD3 UR4, UPT, UPT, -UR6, URZ, URZ ;  /* 0x000000ff06047290 */ /* 0x000fc8000fffe1ff */
[----:B------:R-:W-:Y:S01]  /*1120*/  IMAD.U32 R88, RZ, RZ, UR5 ;  /* 0x00000005ff587e24 */ /* 0x000fe2000f8e00ff */
[----:B------:R-:W-:Y:S01]  /*1130*/  UIMAD UR63, UR63, UR4, UR7 ;  /* 0x000000043f3f72a4 */ /* 0x000fe2000f8e0207 */
[----:B-12---:R-:W-:Y:S11]  /*1140*/  BRA.U UP4, `(.L_x_17) ;  /* 0x0000000104407547 */ /* 0x006ff6000b800000 */
[----:B------:R-:W-:-:S13]  /*1150*/  R2UR UR4, R88 ;  /* 0x00000000580472ca */ /* 0x000fda00000e0000 */
[----:B------:R-:W-:Y:S02]  /*1160*/  UISETP.GT.U32.AND UP0, UPT, UR4, 0x1, UPT ;  /* 0x000000010400788c */ /* 0x000fe4000bf04070 */
[----:B------:R-:W-:Y:S02]  /*1170*/  ULOP3.LUT UR4, UR4, 0xfffffffe, URZ, 0xc0, !UPT ;  /* 0xfffffffe04047892 */ /* 0x000fe4000f8ec0ff */
[----:B------:R-:W-:Y:S02]  /*1180*/  UISETP.NE.AND UP1, UPT, UR63, URZ, UP0 ;  /* 0x000000ff3f00728c */ /* 0x000fe40008725270 */
[----:B------:R-:W-:Y:S02]  /*1190*/  UISETP.NE.AND UP0, UPT, UR63, 0x1, UP0 ;  /* 0x000000013f00788c */ /* 0x000fe40008705270 */
[----:B------:R-:W-:Y:S02]  /*11a0*/  USEL UR7, URZ, 0x1, UP1 ;  /* 0x00000001ff077887 */ /* 0x000fe40008800000 */
[----:B------:R-:W-:-:S02]  /*11b0*/  USEL UR6, URZ, 0x4, UP0 ;  /* 0x00000004ff067887 */ /* 0x000fc40008000000 */
[----:B------:R-:W-:Y:S02]  /*11c0*/  USEL UR5, URZ, 0x2, UP1 ;  /* 0x00000002ff057887 */ /* 0x000fe40008800000 */
[----:B------:R-:W-:Y:S02]  /*11d0*/  ULEA UR4, UR63, UR4, 0x1 ;  /* 0x000000043f047291 */ /* 0x000fe4000f8e08ff */
[----:B------:R-:W-:Y:S02]  /*11e0*/  USEL UR8, URZ, 0x8, UP0 ;  /* 0x00000008ff087887 */ /* 0x000fe40008000000 */
[----:B------:R-:W-:-:S03]  /*11f0*/  UIADD3 UR5, UPT, UPT, UR5, UR6, UR7 ;  /* 0x0000000605057290 */ /* 0x000fc6000fffe007 */
[----:B------:R-:W-:Y:S01]  /*1200*/  UMOV UR6, 0x3 ;  /* 0x0000000300067882 */ /* 0x000fe20000000000 */
[----:B------:R-:W-:Y:S02]  /*1210*/  UIADD3 UR5, UPT, UPT, UR5, UR8, URZ ;  /* 0x0000000805057290 */ /* 0x000fe4000fffe0ff */
[----:B------:R-:W-:-:S04]  /*1220*/  USHF.L.U32 UR4, UR6, UR4, URZ ;  /* 0x0000000406047299 */ /* 0x000fc800080006ff */
[----:B------:R-:W-:Y:S02]  /*1230*/  MOV R3, UR5 ;  /* 0x0000000500037c02 */ /* 0x000fe40008000f00 */
[----:B------:R-:W-:Y:S02]  /*1240*/  IMAD.U32 R2, RZ, RZ, UR4 ;  /* 0x00000004ff027e24 */ /* 0x000fe4000f8e00ff */
.L_x_17:
[----:B------:R-:W-:Y:S05]  /*1250*/  BRA.U !UP2, `(.L_x_18) ;  /* 0x000000010ad47547 */ /* 0x000fea000b800000 */
[----:B------:R-:W1:Y:S01]  /*1260*/  LDCU.128 UR12, c[0x0][0xb10] ;  /* 0x00016200ff0c77ac */ /* 0x000e620008000c00 */
[----:B------:R-:W2:Y:S01]  /*1270*/  LDCU UR6, c[0x0][0x370] ;  /* 0x00006e00ff0677ac */ /* 0x000ea20008000800 */
[----:B------:R-:W3:Y:S01]  /*1280*/  LDCU UR5, c[0x0][0x374] ;  /* 0x00006e80ff0577ac */ /* 0x000ee20008000800 */
[----:B------:R-:W4:Y:S01]  /*1290*/  LDCU UR30, c[0x0][0xb0c] ;  /* 0x00016180ff1e77ac */ /* 0x000f220008000800 */
[----:B------:R-:W4:Y:S01]  /*12a0*/  LDCU UR4, c[0x0][0xb20] ;  /* 0x00016400ff0477ac */ /* 0x000f220008000800 */
[----:B------:R-:W4:Y:S01]  /*12b0*/  LDCU.64 UR8, c[0x0][0xb28] ;  /* 0x00016500ff0877ac */ /* 0x000f220008000a00 */
[----:B-1----:R-:W-:Y:S02]  /*12c0*/  UISETP.NE.AND UP0, UPT, UR14, 0x1, UPT ;  /* 0x000000010e00788c */ /* 0x002fe4000bf05270 */
[----:B---3--:R-:W-:Y:S02]  /*12d0*/  UIMAD.WIDE.U32 UR10, UR5, UR15, URZ ;  /* 0x0000000f050a72a5 */ /* 0x008fe4000f8e00ff */
[----:B--2---:R-:W-:-:S02]  /*12e0*/  UIMAD.WIDE.U32 UR18, UR6, UR12, URZ ;  /* 0x0000000c061272a5 */ /* 0x004fc4000f8e00ff */
[----:B----4-:R-:W-:Y:S02]  /*12f0*/  UISETP.NE.AND UP1, UPT, UR30, 0x1, UPT ;  /* 0x000000011e00788c */ /* 0x010fe4000bf25270 */
[----:B------:R-:W-:Y:S01]  /*1300*/  UISETP.NE.AND UP2, UPT, UR21, 0x1, UPT ;  /* 0x000000011500788c */ /* 0x000fe2000bf45270 */
[----:B------:R-:W-:Y:S02]  /*1310*/  UMOV UR10, UR11 ;  /* 0x0000000b000a7c82 */ /* 0x000fe40008000000 */
[----:B------:R-:W-:Y:S01]  /*1320*/  UMOV UR18, UR19 ;  /* 0x0000001300127c82 */ /* 0x000fe20008000000 */
[----:B------:R-:W-:Y:S02]  /*1330*/  @UP0 USHF.R.U32.HI UR5, URZ, UR4, UR10 ;  /* 0x00000004ff050299 */ /* 0x000fe4000801160a */
[----:B------:R-:W-:Y:S02]  /*1340*/  UIMAD.WIDE.U32 UR22, UR24, UR15, URZ ;  /* 0x0000000f181672a5 */ /* 0x000fe4000f8e00ff */
[----:B------:R-:W-:-:S02]  /*1350*/  UIMAD.WIDE.U32 UR10, UR5, UR8, URZ ;  /* 0x00000008050a72a5 */ /* 0x000fc4000f8e00ff */
[----:B------:R-:W-:Y:S02]  /*1360*/  @UP1 USHF.R.U32.HI UR6, URZ, UR13, UR18 ;  /* 0x0000000dff061299 */ /* 0x000fe40008011612 */
[----:B------:R-:W-:Y:S02]  /*1370*/  UIMAD.WIDE.U32 UR16, UR20, UR12, URZ ;  /* 0x0000000c141072a5 */ /* 0x000fe4000f8e00ff */
[----:B------:R-:W-:Y:S01]  /*1380*/  UIMAD.WIDE.U32 UR18, UR6, UR8, URZ ;  /* 0x00000008061272a5 */ /* 0x000fe2000f8e00ff */
[----:B------:R-:W-:Y:S01]  /*1390*/  UMOV UR22, UR23 ;  /* 0x0000001700167c82 */ /* 0x000fe20008000000 */
[----:B------:R-:W-:Y:S01]  /*13a0*/  UMOV UR10, UR11 ;  /* 0x0000000b000a7c82 */ /* 0x000fe20008000000 */
[----:B------:R-:W-:Y:S02]  /*13b0*/  USHF.R.U32.HI UR22, URZ, UR4, UR22 ;  /* 0x00000004ff167299 */ /* 0x000fe40008011616 */
[----:B------:R-:W-:Y:S02]  /*13c0*/  @UP2 USHF.R.U32.HI UR5, URZ, UR9, UR10 ;  /* 0x00000009ff052299 */ /* 0x000fe4000801160a */
[----:B------:R-:W-:Y:S01]  /*13d0*/  UMOV UR7, UR19 ;  /* 0x0000001300077c82 */ /* 0x000fe20008000000 */
[----:B------:R-:W-:Y:S01]  /*13e0*/  UMOV UR16, UR17 ;  /* 0x0000001100107c82 */ /* 0x000fe20008000000 */
[----:B------:R-:W-:-:S02]  /*13f0*/  @UP2 USHF.R.U32.HI UR6, URZ, UR9, UR7 ;  /* 0x00000009ff062299 */ /* 0x000fc40008011607 */
[----:B------:R-:W-:Y:S02]  /*1400*/  USHF.R.U32.HI UR13, URZ, UR13, UR16 ;  /* 0x0000000dff0d7299 */ /* 0x000fe40008011610 */
[----:B------:R-:W-:Y:S02]  /*1410*/  USEL UR4, UR24, UR22, !UP0 ;  /* 0x0000001618047287 */ /* 0x000fe4000c000000 */
[----:B------:R-:W-:Y:S02]  /*1420*/  UIMAD UR7, UR5, UR21, URZ ;  /* 0x00000015050772a4 */ /* 0x000fe4000f8e02ff */
[----:B------:R-:W-:Y:S02]  /*1430*/  USEL UR5, UR20, UR13, !UP1 ;  /* 0x0000000d14057287 */ /* 0x000fe4000c800000 */
[----:B------:R-:W-:Y:S02]  /*1440*/  UIMAD UR12, UR6, UR21, URZ ;  /* 0x00000015060c72a4 */ /* 0x000fe4000f8e02ff */
[----:B------:R-:W-:-:S02]  /*1450*/  UISETP.GE.AND UP0, UPT, UR4, UR7, UPT ;  /* 0x000000070400728c */ /* 0x000fc4000bf06270 */
[----:B------:R-:W-:Y:S02]  /*1460*/  UIMAD.WIDE.U32 UR10, UR4, UR8, URZ ;  /* 0x00000008040a72a5 */ /* 0x000fe4000f8e00ff */
[----:B------:R-:W-:Y:S02]  /*1470*/  UISETP.GE.OR UP0, UPT, UR5, UR12, UP0 ;  /* 0x0000000c0500728c */ /* 0x000fe40008706670 */
[----:B------:R-:W-:Y:S02]  /*1480*/  UIMAD.WIDE.U32 UR12, UR5, UR8, URZ ;  /* 0x00000008050c72a5 */ /* 0x000fe4000f8e00ff */
[----:B------:R-:W-:Y:S01]  /*1490*/  UIADD3 UR10, UPT, UPT, -UR4, URZ, URZ ;  /* 0x000000ff040a7290 */ /* 0x000fe2000fffe1ff */
[----:B------:R-:W-:Y:S01]  /*14a0*/  UMOV UR8, UR11 ;  /* 0x0000000b00087c82 */ /* 0x000fe20008000000 */
[----:B------:R-:W-:Y:S02]  /*14b0*/  UIADD3 UR11, UPT, UPT, -UR5, URZ, URZ ;  /* 0x000000ff050b7290 */ /* 0x000fe4000fffe1ff */
[----:B------:R-:W-:-:S03]  /*14c0*/  USHF.R.U32.HI UR8, URZ, UR9, UR8 ;  /* 0x00000009ff087299 */ /* 0x000fc60008011608 */
[----:B------:R-:W-:Y:S01]  /*14d0*/  @!UP0 UMOV UR7, UR13 ;  /* 0x0000000d00078c82 */ /* 0x000fe20008000000 */
[----:B------:R-:W-:Y:S02]  /*14e0*/  UIMAD UR24, UR14, UR10, UR24 ;  /* 0x0000000a0e1872a4 */ /* 0x000fe4000f8e0218 */
[----:B------:R-:W-:Y:S02]  /*14f0*/  USEL UR8, UR4, UR8, !UP2 ;  /* 0x0000000804087287 */ /* 0x000fe4000d000000 */
[----:B------:R-:W-:Y:S02]  /*1500*/  @!UP0 USHF.R.U32.HI UR7, URZ, UR9, UR7 ;  /* 0x00000009ff078299 */ /* 0x000fe40008011607 */
[----:B------:R-:W-:Y:S02]  /*1510*/  UIADD3 UR9, UPT, UPT, -UR8, URZ, URZ ;  /* 0x000000ff08097290 */ /* 0x000fe4000fffe1ff */
[----:B------:R-:W-:Y:S02]  /*1520*/  @!UP0 USEL UR7, UR5, UR7, !UP2 ;  /* 0x0000000705078287 */ /* 0x000fe4000d000000 */
[----:B------:R-:W-:-:S02]  /*1530*/  UIMAD UR9, UR21, UR9, UR4 ;  /* 0x00000009150972a4 */ /* 0x000fc4000f8e0204 */
[----:B------:R-:W-:Y:S02]  /*1540*/  @!UP0 UIADD3 UR8, UPT, UPT, UR8, -UR7, URZ ;  /* 0x8000000708088290 */ /* 0x000fe4000fffe0ff */
[----:B------:R-:W-:Y:S02]  /*1550*/  @!UP0 UIMAD UR6, UR9, UR6, UR7 ;  /* 0x00000006090682a4 */ /* 0x000fe4000f8e0207 */
[----:B------:R-:W-:Y:S02]  /*1560*/  @!UP0 UIMAD UR4, UR8, UR21, UR5 ;  /* 0x00000015080482a4 */ /* 0x000fe4000f8e0205 */
[----:B------:R-:W-:Y:S02]  /*1570*/  UIMAD UR20, UR30, UR11, UR20 ;  /* 0x0000000b1e1472a4 */ /* 0x000fe4000f8e0214 */
[----:B------:R-:W-:Y:S01]  /*1580*/  UIMAD UR24, UR4, UR14, UR24 ;  /* 0x0000000e041872a4 */ /* 0x000fe2000f8e0218 */
[----:B------:R-:W-:Y:S02]  /*1590*/  @!UP0 UMOV UR5, UR6 ;  /* 0x0000000600058c82 */ /* 0x000fe40008000000 */
[----:B------:R-:W-:-:S12]  /*15a0*/  UIMAD UR20, UR5, UR30, UR20 ;  /* 0x0000001e051472a4 */ /* 0x000fd8000f8e0214 */
.L_x_18:
[----:B------:R-:W-:Y:S02]  /*15b0*/  UISETP.NE.AND UP1, UPT, UR31, 0x1, UPT ;  /* 0x000000011f00788c */ /* 0x000fe4000bf25270 */
[----:B------:R-:W-:Y:S02]  /*15c0*/  ULOP3.LUT UR21, UR26, 0xffff, URZ, 0xc0, !UPT ;  /* 0x0000ffff1a157892 */ /* 0x000fe4000f8ec0ff */
[----:B------:R-:W-:Y:S02]  /*15d0*/  UISETP.NE.AND UP0, UPT, UR25, 0x2, UPT ;  /* 0x000000021900788c */ /* 0x000fe4000bf05270 */
[----:B------:R-:W-:Y:S02]  /*15e0*/  ULOP3.LUT UR22, UR29, 0x400, URZ, 0xc0, !UPT ;  /* 0x000004001d167892 */ /* 0x000fe4000f8ec0ff */
[----:B------:R-:W-:Y:S02]  /*15f0*/  ULOP3.LUT UR45, UR45, 0x40, URZ, 0xc0, !UPT ;  /* 0x000000402d2d7892 */ /* 0x000fe4000f8ec0ff */
[----:B------:R-:W-:Y:S01]  /*1600*/  USHF.L.U32 UR21, UR32, UR21, URZ ;  /* 0x0000001520157299 */ /* 0x000fe200080006ff */
[----:B------:R-:W-:Y:S11]  /*1610*/  BRA.U UP1, `(.L_x_19) ;  /* 0x0000000101447547 */ /* 0x000ff6000b800000 */
[----:B------:R-:W1:Y:S01]  /*1620*/  LDCU.128 UR8, c[0x0][0xb10] ;  /* 0x00016200ff0877ac */ /* 0x000e620008000c00 */
[----:B------:R-:W2:Y:S01]  /*1630*/  LDCU UR12, c[0x0][0xb0c] ;  /* 0x00016180ff0c77ac */ /* 0x000ea20008000800 */
[----:B------:R-:W3:Y:S01]  /*1640*/  LDCU UR13, c[0x0][0xb20] ;  /* 0x00016400ff0d77ac */ /* 0x000ee20008000800 */
[----:B-1----:R-:W-:Y:S02]  /*1650*/  UIMAD.WIDE.U32 UR6, UR20, UR8, URZ ;  /* 0x00000008140672a5 */ /* 0x002fe4000f8e00ff */
[----:B------:R-:W-:Y:S02]  /*1660*/  UIMAD.WIDE.U32 UR4, UR24, UR11, URZ ;  /* 0x0000000b180472a5 */ /* 0x000fe4000f8e00ff */
[----:B--2---:R-:W-:Y:S02]  /*1670*/  UISETP.NE.AND UP2, UPT, UR12, 0x1, UPT ;  /* 0x000000010c00788c */ /* 0x004fe4000bf45270 */
[----:B------:R-:W-:Y:S01]  /*1680*/  UISETP.NE.AND UP1, UPT, UR10, 0x1, UPT ;  /* 0x000000010a00788c */ /* 0x000fe2000bf25270 */
[----:B------:R-:W-:-:S02]  /*1690*/  UMOV UR6, UR7 ;  /* 0x0000000700067c82 */ /* 0x000fc40008000000 */
[----:B------:R-:W-:Y:S01]  /*16a0*/  UMOV UR4, UR5 ;  /* 0x0000000500047c82 */ /* 0x000fe20008000000 */
[----:B------:R-:W-:Y:S02]  /*16b0*/  USHF.R.U32.HI UR6, URZ, UR9, UR6 ;  /* 0x00000009ff067299 */ /* 0x000fe40008011606 */
[----:B---3--:R-:W-:Y:S02]  /*16c0*/  USHF.R.U32.HI UR4, URZ, UR13, UR4 ;  /* 0x0000000dff047299 */ /* 0x008fe40008011604 */
[----:B------:R-:W-:Y:S02]  /*16d0*/  USEL UR5, UR20, UR6, !UP2 ;  /* 0x0000000614057287 */ /* 0x000fe4000d000000 */
[----:B------:R-:W-:-:S04]  /*16e0*/  USEL UR4, UR24, UR4, !UP1 ;  /* 0x0000000418047287 */ /* 0x000fc8000c800000 */
[----:B------:R-:W-:Y:S02]  /*16f0*/  UIADD3 UR6, UPT, UPT, UR5, -UR4, URZ ;  /* 0x8000000405067290 */ /* 0x000fe4000fffe0ff */
[----:B------:R-:W-:Y:S02]  /*1700*/  UIADD3 UR4, UPT, UPT, -UR5, UR4, URZ ;  /* 0x0000000405047290 */ /* 0x000fe4000fffe1ff */
[----:B------:R-:W-:Y:S02]  /*1710*/  UIMAD UR24, UR6, UR10, UR24 ;  /* 0x0000000a061872a4 */ /* 0x000fe4000f8e0218 */
[----:B------:R-:W-:-:S12]  /*1720*/  UIMAD UR20, UR4, UR12, UR20 ;  /* 0x0000000c041472a4 */ /* 0x000fd8000f8e0214 */
.L_x_19:
[----:B------:R-:W-:Y:S05]  /*1730*/  BRA.U !UP5, `(.L_x_20) ;  /* 0x000000010d0c7547 */ /* 0x000fea000b800000 */
[----:B------:R-:W-:Y:S01]  /*1740*/  UCGABAR_WAIT ;  /* 0x0000000000007dc7 */ /* 0x000fe20008000000 */
[----:B------:R-:W-:Y:S01]  /*1750*/  CCTL.IVALL ;  /* 0x00000000ff00798f */ /* 0x000fe20002000000 */
[----:B------:R-:W-:Y:S05]  /*1760*/  BRA `(.L_x_21) ;  /* 0x0000000000047947 */ /* 0x000fea0003800000 */
.L_x_20:
[----:B------:R-:W-:Y:S06]  /*1770*/  BAR.SYNC.DEFER_BLOCKING 0x0 ;  /* 0x0000000000007b1d */ /* 0x000fec0000010000 */
.L_x_21:
[----:B------:R-:W-:Y:S05]  /*1780*/  BRA.U UP0, `(.L_x_22) ;  /* 0x0000001500007547 */ /* 0x000fea000b800000 */
[----:B------:R-:W1:Y:S01]  /*1790*/  LDCU UR6, c[0x0][0x38c] ;  /* 0x00007180ff0677ac */ /* 0x000e620008000800 */
[----:B------:R-:W-:Y:S01]  /*17a0*/  PLOP3.LUT P1, PT, PT, PT, UP3, 0x80, 0x8 ;  /* 0x000000000008781c */ /* 0x000fe20003f2f038 */
[----:B------:R-:W-:Y:S01]  /*17b0*/  IMAD.MOV.U32 R12, RZ, RZ, 0x1 ;  /* 0x00000001ff0c7424 */ /* 0x000fe200078e00ff */
[----:B------:R-:W-:Y:S02]  /*17c0*/  ISETP.NE.AND P2, PT, R0, RZ, P3 ;  /* 0x000000ff0000720c */ /* 0x000fe40001f45270 */
[----:B------:R-:W-:Y:S02]  /*17d0*/  CS2R R10, SRZ ;  /* 0x00000000000a7805 */ /* 0x000fe4000001ff00 */
[----:B------:R-:W-:Y:S01]  /*17e0*/  PLOP3.LUT P1, PT, P1, PT, PT, 0x8, 0x80 ;  /* 0x000000000080781c */ /* 0x000fe20000f2e170 */
[----:B------:R-:W-:Y:S01]  /*17f0*/  IMAD.MOV.U32 R9, RZ, RZ, RZ ;  /* 0x000000ffff097224 */ /* 0x000fe200078e00ff */
[----:B------:R-:W2:Y:S01]  /*1800*/  LDCU UR38, c[0x0][0x370] ;  /* 0x00006e00ff2677ac */ /* 0x000ea20008000800 */
[----:B------:R-:W-:Y:S01]  /*1810*/  IMAD.MOV.U32 R8, RZ, RZ, 0x1 ;  /* 0x00000001ff087424 */ /* 0x000fe200078e00ff */
[----:B------:R-:W3:Y:S01]  /*1820*/  LDCU.64 UR26, c[0x0][0x348] ;  /* 0x00006900ff1a77ac */ /* 0x000ee20008000a00 */
[----:B------:R-:W-:Y:S01]  /*1830*/  ULEA.HI UR43, UR22, UR45, URZ, 0x1b ;  /* 0x0000002d162b7291 */ /* 0x000fe2000f8fd8ff */
[----:B------:R-:W4:Y:S01]  /*1840*/  LDCU UR37, c[0x0][0x374] ;  /* 0x00006e80ff2577ac */ /* 0x000f220008000800 */
[----:B-1----:R-:W-:-:S02]  /*1850*/  UIADD3 UR5, UPT, UPT, UR6, 0x1f, URZ ;  /* 0x0000001f06057890 */ /* 0x002fc4000fffe0ff */
[----:B------:R-:W-:Y:S02]  /*1860*/  UIADD3 UR47, UPT, UPT, UR6, 0x3e, URZ ;  /* 0x0000003e062f7890 */ /* 0x000fe4000fffe0ff */
[----:B------:R-:W-:Y:S01]  /*1870*/  USHF.R.S32.HI UR4, URZ, 0x1f, UR5 ;  /* 0x0000001fff047899 */ /* 0x000fe20008011405 */
[----:B------:R-:W-:-:S03]  /*1880*/  UMOV UR7, URZ ;  /* 0x000000ff00077c82 */ /* 0x000fc60008000000 */
[----:B------:R-:W-:Y:S02]  /*1890*/  ULEA.HI UR4, UR4, UR5, URZ, 0x5 ;  /* 0x0000000504047291 */ /* 0x000fe4000f8f28ff */
[----:B------:R-:W-:Y:S02]  /*18a0*/  UIADD3 UR5, UPT, UPT, UR6, -0x1, URZ ;  /* 0xffffffff06057890 */ /* 0x000fe4000fffe0ff */
[----:B------:R-:W-:Y:S02]  /*18b0*/  USHF.R.S32.HI UR40, URZ, 0x5, UR4 ;  /* 0x00000005ff287899 */ /* 0x000fe40008011404 */
[----:B------:R-:W-:Y:S02]  /*18c0*/  UISETP.GE.U32.AND UP1, UPT, UR5, -0x3f, UPT ;  /* 0xffffffc10500788c */ /* 0x000fe4000bf26070 */
[----:B------:R-:W-:-:S04]  /*18d0*/  UISETP.LT.U32.AND UP0, UPT, UR40, 0x5, UPT ;  /* 0x000000052800788c */ /* 0x000fc8000bf01070 */
[----:B------:R-:W-:Y:S02]  /*18e0*/  USEL UR39, UR40, 0x5, UP0 ;  /* 0x0000000528277887 */ /* 0x000fe40008000000 */
[----:B------:R-:W-:Y:S02]  /*18f0*/  UISETP.NE.AND UP0, UPT, UR25, URZ, UPT ;  /* 0x000000ff1900728c */ /* 0x000fe4000bf05270 */
[----:B------:R-:W-:Y:S02]  /*1900*/  UIADD3 UR4, UPT, UPT, UR39, -0x1, URZ ;  /* 0xffffffff27047890 */ /* 0x000fe4000fffe0ff */
[----:B------:R-:W-:Y:S02]  /*1910*/  @UP1 UIADD3 UR4, UPT, UPT, UR39, URZ, URZ ;  /* 0x000000ff27041290 */ /* 0x000fe4000fffe0ff */
[----:B------:R-:W-:Y:S02]  /*1920*/  USEL UR23, UR41, 0x2, UP0 ;  /* 0x0000000229177887 */ /* 0x000fe40008000000 */
[----:B------:R-:W-:-:S02]  /*1930*/  UIADD3 UR44, UPT, UPT, UR40, -UR39, URZ ;  /* 0x80000027282c7290 */ /* 0x000fc4000fffe0ff */
[----:B------:R-:W-:Y:S02]  /*1940*/  UIADD3 UR25, UPT, UPT, UR4, 0x1, URZ ;  /* 0x0000000104197890 */ /* 0x000fe4000fffe0ff */
[----:B--234-:R-:W-:-:S12]  /*1950*/  UIADD3 UR41, UPT, UPT, -UR4, URZ, URZ ;  /* 0x000000ff04297290 */ /* 0x01cfd8000fffe1ff */
.L_x_42:
[----:B------:R-:W-:Y:S01]  /*1960*/  UISETP.NE.AND UP0, UPT, UR46, URZ, UPT ;  /* 0x000000ff2e00728c */ /* 0x000fe2000bf05270 */
[----:B-1----:R-:W1:Y:S08]  /*1970*/  S2UR UR46, SR_CgaCtaId ;  /* 0x00000000002e79c3 */ /* 0x002e700000008800 */
[----:B------:R-:W-:Y:S05]  /*1980*/  BRA.U UP0, `(.L_x_23) ;  /* 0x0000000100347547 */ /* 0x000fea000b800000 */
[----:B------:R-:W2:Y:S01]  /*1990*/  S2R R0, SR_CgaCtaId ;  /* 0x0000000000007919 */ /* 0x000ea20000008800 */
[----:B------:R-:W-:Y:S02]  /*19a0*/  MOV R3, 0x400 ;  /* 0x0000040000037802 */ /* 0x000fe40000000f00 */
[----:B------:R-:W-:Y:S02]  /*19b0*/  SHF.L.U32 R2, R8, 0x1f, RZ ;  /* 0x0000001f08027819 */ /* 0x000fe400000006ff */
[----:B--2---:R-:W-:-:S05]  /*19c0*/  LEA R0, R0, R3, 0x18 ;  /* 0x0000000300007211 */ /* 0x004fca00078ec0ff */
[----:B------:R-:W-:-:S04]  /*19d0*/  IMAD R3, R9, 0x8, R0 ;  /* 0x0000000809037824 */ /* 0x000fc800078e0200 */
[----:B------:R-:W2:Y:S02]  /*19e0*/  SYNCS.PHASECHK.TRANS64.TRYWAIT P0, [R3+URZ+0xf0], R2 ;  /* 0x0000f002030075a7 */ /* 0x000ea400080011ff */
[----:B--2---:R-:W-:Y:S05]  /*19f0*/  @!P0 BRA `(.L_x_24) ;  /* 0x0000006400288947 */ /* 0x004fea0003800000 */
.L_x_124:
[----:B------:R-:W-:Y:S01]  /*1a00*/  VIADD R9, R9, 0x1 ;  /* 0x0000000109097836 */ /* 0x000fe20000000000 */
[----:B------:R2:W-:Y:S04]  /*1a10*/  SYNCS.ARRIVE.TRANS64.A1T0 RZ, [R3+URZ+0xe0], RZ ;  /* 0x0000e0ff03ff79a7 */ /* 0x0005e800081000ff */
[----:B------:R-:W-:-:S04]  /*1a20*/  ISETP.NE.AND P0, PT, R9, 0x2, PT ;  /* 0x000000020900780c */ /* 0x000fc80003f05270 */
[----:B------:R-:W-:Y:S02]  /*1a30*/  SEL R9, R9, RZ, P0 ;  /* 0x000000ff09097207 */ /* 0x000fe40000000000 */
[----:B--2---:R-:W-:-:S04]  /*1a40*/  SEL R3, RZ, 0x1, P0 ;  /* 0x00000001ff037807 */ /* 0x004fc80000000000 */
[----:B------:R-:W-:-:S07]  /*1a50*/  LOP3.LUT R8, R8, R3, RZ, 0x3c, !PT ;  /* 0x0000000308087212 */ /* 0x000fce00078e3cff */
.L_x_23:
[----:B------:R-:W-:Y:S01]  /*1a60*/  UMOV UR6, 0x400 ;  /* 0x0000040000067882 */ /* 0x000fe20000000000 */
[----:B------:R-:W-:Y:S01]  /*1a70*/  SHF.L.U32 R0, R12, 0x1f, RZ ;  /* 0x0000001f0c007819 */ /* 0x000fe200000006ff */
[----:B-1----:R-:W-:Y:S02]  /*1a80*/  ULEA UR6, UR46, UR6, 0x18 ;  /* 0x000000062e067291 */ /* 0x002fe4000f8ec0ff */
[----:B------:R-:W-:Y:S02]  /*1a90*/  UISETP.GE.U32.AND UP0, UPT, UR47, 0x3f, UPT ;  /* 0x0000003f2f00788c */ /* 0x000fe4000bf06070 */
[----:B------:R-:W-:Y:S02]  /*1aa0*/  ULEA UR4, UR7, UR6, 0x3 ;  /* 0x0000000607047291 */ /* 0x000fe4000f8e18ff */
[----:B------:R-:W-:Y:S01]  /*1ab0*/  ULEA UR11, UR24, UR45, 0x7 ;  /* 0x0000002d180b7291 */ /* 0x000fe2000f8e38ff */
[----:B------:R-:W-:-:S06]  /*1ac0*/  UMOV UR13, URZ ;  /* 0x000000ff000d7c82 */ /* 0x000fcc0008000000 */
[----:B------:R1:W2:Y:S01]  /*1ad0*/  SYNCS.PHASECHK.TRANS64.TRYWAIT P0, [UR4+0x28], R0 ;  /* 0x00002800ff0075a7 */ /* 0x0002a20008001104 */
[----:B------:R-:W-:-:S04]  /*1ae0*/  ULEA.HI UR4, UR20, UR20, URZ, 0x1 ;  /* 0x0000001414047291 */ /* 0x000fc8000f8f08ff */
[----:B------:R-:W-:-:S04]  /*1af0*/  USHF.L.U32 UR4, UR4, 0x6, URZ ;  /* 0x0000000604047899 */ /* 0x000fc800080006ff */
[----:B------:R-:W-:-:S04]  /*1b00*/  ULOP3.LUT UR35, UR4, 0xffffff80, URZ, 0xc0, !UPT ;  /* 0xffffff8004237892 */ /* 0x000fc8000f8ec0ff */
[----:B------:R-:W-:Y:S01]  /*1b10*/  UIADD3 UR35, UPT, UPT, UR43, UR35, URZ ;  /* 0x000000232b237290 */ /* 0x000fe2000fffe0ff */
[----:B------:R-:W-:Y:S11]  /*1b20*/  BRA.U !UP0, `(.L_x_25) ;  /* 0x0000000108c47547 */ /* 0x000ff6000b800000 */
[----:B------:R-:W-:Y:S01]  /*1b30*/  UMOV UR16, UR41 ;  /* 0x0000002900107c82 */ /* 0x000fe20008000000 */
[----:B------:R-:W-:Y:S01]  /*1b40*/  UMOV UR4, UR7 ;  /* 0x0000000700047c82 */ /* 0x000fe20008000000 */
[----:B------:R-:W-:-:S05]  /*1b50*/  UMOV UR34, URZ ;  /* 0x000000ff00227c82 */ /* 0x000fca0008000000 */
.L_x_31:
[----:B------:R-:W-:Y:S01]  /*1b60*/  ULEA UR33, UR4, UR6, 0x3 ;  /* 0x0000000604217291 */ /* 0x000fe2000f8e18ff */
[----:B------:R-:W-:Y:S01]  /*1b70*/  @P3 MOV R2, 0x2000 ;  /* 0x0000200000023802 */ /* 0x000fe20000000f00 */
[----:B--234-:R-:W-:Y:S10]  /*1b80*/  @P0 BRA `(.L_x_26) ;  /* 0x00000000000c0947 */ /* 0x01cff40003800000 */
[----:B------:R-:W-:-:S04]  /*1b90*/  SHF.L.U32 R3, R12, 0x1f, RZ ;  /* 0x0000001f0c037819 */ /* 0x000fc800000006ff */
[----:B------:R-:W2:Y:S02]  /*1ba0*/  SYNCS.PHASECHK.TRANS64.TRYWAIT P0, [UR33+0x28], R3 ;  /* 0x00002803ff0075a7 */ /* 0x000ea40008001121 */
[----:B--2---:R-:W-:Y:S05]  /*1bb0*/  @!P0 BRA `(.L_x_27) ;  /* 0x0000006000cc8947 */ /* 0x004fea0003800000 */
.L_x_26:
[----:B------:R2:W-:Y:S01]  /*1bc0*/  @P3 SYNCS.ARRIVE.TRANS64 RZ, [UR33], R2 ;  /* 0x00000002ffff39a7 */ /* 0x0005e20008000021 */
[----:B------:R-:W-:Y:S02]  /*1bd0*/  ULOP3.LUT UR5, UR23, 0x2, URZ, 0xfc, !UPT ;  /* 0x0000000217057892 */ /* 0x000fe4000f8efcff */
[----:B------:R-:W-:Y:S02]  /*1be0*/  UIADD3 UR16, UPT, UPT, UR16, 0x1, URZ ;  /* 0x0000000110107890 */ /* 0x000fe4000fffe0ff */
[----:B------:R-:W-:Y:S02]  /*1bf0*/  UISETP.NE.AND UP0, UPT, UR5, 0x2, UPT ;  /* 0x000000020500788c */ /* 0x000fe4000bf05270 */
[----:B------:R-:W-:-:S07]  /*1c00*/  UISETP.NE.AND UP2, UPT, UR16, 0x1, UPT ;  /* 0x000000011000788c */ /* 0x000fce000bf45270 */
[----:B------:R-:W-:Y:S05]  /*1c10*/  BRA.U UP0, `(.L_x_28) ;  /* 0x0000000100047547 */ /* 0x000fea000b800000 */
[----:B------:R-:W-:Y:S05]  /*1c20*/  BPT.TRAP 0x1 ;  /* 0x000000040000795c */ /* 0x000fea0000300000 */
.L_x_28:
[----:B------:R-:W-:Y:S04]  /*1c30*/  BSSY.RECONVERGENT B0, `(.L_x_29) ;  /* 0x0000003000007945 */ /* 0x000fe80003800200 */
[----:B------:R-:W-:Y:S05]  /*1c40*/  @!P2 BRA `(.L_x_30) ;  /* 0x000000000004a947 */ /* 0x000fea0003800000 */
[----:B------:R-:W-:Y:S05]  /*1c50*/  BPT.TRAP 0x1 ;  /* 0x000000040000795c */ /* 0x000fea0000300000 */
.L_x_30:
[----:B------:R-:W-:Y:S05]  /*1c60*/  BSYNC.RECONVERGENT B0 ;  /* 0x0000000000007941 */ /* 0x000fea0003800200 */
.L_x_29:
[----:B------:R-:W-:Y:S02]  /*1c70*/  UIADD3 UR5, UPT, UPT, UR4, 0x1, URZ ;  /* 0x0000000104057890 */ /* 0x000fe4000fffe0ff */
[----:B------:R-:W-:Y:S02]  /*1c80*/  UIADD3 UR14, UP1, UPT, UR26, 0x80, URZ ;  /* 0x000000801a0e7890 */ /* 0x000fe4000ff3e0ff */
[----:B------:R-:W-:Y:S02]  /*1c90*/  UISETP.NE.AND UP0, UPT, UR5, 0x5, UPT ;  /* 0x000000050500788c */ /* 0x000fe4000bf05270 */
[----:B------:R-:W-:Y:S02]  /*1ca0*/  ULOP3.LUT UR33, UR33, 0xfefffff8, URZ, 0xc0, !UPT ;  /* 0xfefffff821217892 */ /* 0x000fe4000f8ec0ff */
[----:B------:R-:W-:Y:S02]  /*1cb0*/  USEL UR8, URZ, 0x1, UP0 ;  /* 0x00000001ff087887 */ /* 0x000fe40008000000 */
[----:B------:R-:W-:-:S02]  /*1cc0*/  USEL UR7, UR5, URZ, UP0 ;  /* 0x000000ff05077287 */ /* 0x000fc40008000000 */
[----:B------:R-:W-:Y:S02]  /*1cd0*/  UIADD3.X UR15, UPT, UPT, URZ, UR27, URZ, UP1, !UPT ;  /* 0x0000001bff0f7290 */ /* 0x000fe40008ffe4ff */
[----:B------:R-:W-:Y:S01]  /*1ce0*/  ULEA UR5, UR7, UR6, 0x3 ;  /* 0x0000000607057291 */ /* 0x000fe2000f8e18ff */
[----:B------:R-:W-:Y:S01]  /*1cf0*/  LOP3.LUT R12, R12, UR8, RZ, 0x3c, !PT ;  /* 0x000000080c0c7c12 */ /* 0x000fe2000f8e3cff */
[----:B------:R-:W-:Y:S02]  /*1d00*/  USHF.L.U32 UR8, UR4, 0xb, URZ ;  /* 0x0000000b04087899 */ /* 0x000fe400080006ff */
[----:B------:R-:W-:Y:S01]  /*1d10*/  UIADD3 UR4, UP0, UPT, UR26, 0x180, URZ ;  /* 0x000001801a047890 */ /* 0x000fe2000ff1e0ff */
[----:B-1----:R-:W-:Y:S01]  /*1d20*/  SHF.L.U32 R0, R12, 0x1f, RZ ;  /* 0x0000001f0c007819 */ /* 0x002fe200000006ff */
[----:B------:R-:W-:Y:S02]  /*1d30*/  ULOP3.LUT UR32, UR8, UR22, URZ, 0xfc, !UPT ;  /* 0x0000001608207292 */ /* 0x000fe4000f8efcff */
[----:B------:R-:W-:Y:S01]  /*1d40*/  UPRMT UR13, URZ, 0x5410, UR21 ;  /* 0x00005410ff0d7896 */ /* 0x000fe20008000015 */
[----:B------:R3:W4:Y:S01]  /*1d50*/  SYNCS.PHASECHK.TRANS64.TRYWAIT P0, [UR5+0x28], R0 ;  /* 0x00002800ff0075a7 */ /* 0x0007220008001105 */
[----:B------:R-:W-:-:S02]  /*1d60*/  UIADD3 UR32, UPT, UPT, UR6, 0x4300, UR32 ;  /* 0x0000430006207890 */ /* 0x000fc4000fffe020 */
[----:B------:R-:W-:Y:S02]  /*1d70*/  UIADD3 UR8, UPT, UPT, UR6, 0x6b00, UR8 ;  /* 0x00006b0006087890 */ /* 0x000fe4000fffe008 */
[----:B------:R-:W-:Y:S01]  /*1d80*/  UIADD3.X UR5, UPT, UPT, URZ, UR27, URZ, UP0, !UPT ;  /* 0x0000001bff057290 */ /* 0x000fe200087fe4ff */
[----:B------:R-:W-:Y:S01]  /*1d90*/  UMOV UR18, 0x0 ;  /* 0x0000000000127882 */ /* 0x000fe20000000000 */
[----:B------:R-:W-:Y:S01]  /*1da0*/  UMOV UR19, 0x10000000 ;  /* 0x1000000000137882 */ /* 0x000fe20000000000 */
[----:B------:R-:W-:Y:S01]  /*1db0*/  UMOV UR10, UR34 ;  /* 0x00000022000a7c82 */ /* 0x000fe20008000000 */
[----:B------:R-:W-:Y:S01]  /*1dc0*/  UMOV UR12, UR36 ;  /* 0x00000024000c7c82 */ /* 0x000fe20008000000 */
[----:B------:R-:W-:Y:S01]  /*1dd0*/  UMOV UR9, UR33 ;  /* 0x0000002100097c82 */ /* 0x000fe20008000000 */
[----:B------:R1:W-:Y:S03]  /*1de0*/  UTMALDG.3D.MULTICAST.2CTA [UR32], [UR14], UR13, desc[UR18] ;  /* 0x000012200e0073b4 */ /* 0x0003e6000821180d */
[----:B------:R2:W-:Y:S01]  /*1df0*/  UTMALDG.3D.2CTA [UR8], [UR4], desc[UR18] ;  /* 0x00001208040075b4 */ /* 0x0005e20008211000 */
[----:B-1----:R-:W-:Y:S01]  /*1e00*/  UIADD3 UR34, UPT, UPT, UR34, 0x20, URZ ;  /* 0x0000002022227890 */ /* 0x002fe2000fffe0ff */
[----:B------:R-:W-:Y:S01]  /*1e10*/  UMOV UR13, UR25 ;  /* 0x00000019000d7c82 */ /* 0x000fe20008000000 */
[----:B--2---:R-:W-:Y:S01]  /*1e20*/  UMOV UR4, UR7 ;  /* 0x0000000700047c82 */ /* 0x004fe20008000000 */
[----:B------:R-:W-:Y:S09]  /*1e30*/  BRA.U UP2, `(.L_x_31) ;  /* 0xfffffffd02487547 */ /* 0x000ff2000b83ffff */
.L_x_25:
[----:B------:R-:W-:Y:S01]  /*1e40*/  ULEA UR4, UR7, UR6, 0x3 ;  /* 0x0000000607047291 */ /* 0x000fe2000f8e18ff */
[----:B-1-3--:R-:W-:Y:S01]  /*1e50*/  SHF.L.U32 R0, R12, 0x1f, RZ ;  /* 0x0000001f0c007819 */ /* 0x00afe200000006ff */
[----:B------:R-:W-:Y:S01]  /*1e60*/  @!P1 SYNCS.ARRIVE.TRANS64.A1T0 RZ, [UR6+0x78], RZ ;  /* 0x000078ffffff99a7 */ /* 0x000fe20008100006 */
[----:B------:R-:W-:-:S06]  /*1e70*/  UISETP.GT.AND UP0, UPT, UR40, UR39, UPT ;  /* 0x000000272800728c */ /* 0x000fcc000bf04270 */
[----:B--2-4-:R1:W2:Y:S03]  /*1e80*/  SYNCS.PHASECHK.TRANS64.TRYWAIT P0, [UR4+0x28], R0 ;  /* 0x00002800ff0075a7 */ /* 0x0142a60008001104 */
[----:B------:R-:W-:Y:S05]  /*1e90*/  BRA.U !UP0, `(.L_x_32) ;  /* 0x0000000108c47547 */ /* 0x000fea000b800000 */
[----:B------:R-:W-:Y:S01]  /*1ea0*/  UIADD3 UR24, UPT, UPT, UR44, UR13, URZ ;  /* 0x0000000d2c187290 */ /* 0x000fe2000fffe0ff */
[----:B------:R-:W-:-:S11]  /*1eb0*/  UMOV UR4, UR7 ;  /* 0x0000000700047c82 */ /* 0x000fd60008000000 */
.L_x_38:
[----:B------:R-:W-:Y:S01]  /*1ec0*/  ULEA UR17, UR4, UR6, 0x3 ;  /* 0x0000000604117291 */ /* 0x000fe2000f8e18ff */
[----:B--2---:R-:W-:Y:S01]  /*1ed0*/  @P3 MOV R2, 0x2000 ;  /* 0x0000200000023802 */ /* 0x004fe20000000f00 */
[----:B--2-4-:R-:W-:Y:S10]  /*1ee0*/  @P0 BRA `(.L_x_33) ;  /* 0x00000000000c0947 */ /* 0x014ff40003800000 */
[----:B------:R-:W-:-:S04]  /*1ef0*/  SHF.L.U32 R3, R12, 0x1f, RZ ;  /* 0x0000001f0c037819 */ /* 0x000fc800000006ff */
[----:B------:R-:W2:Y:S02]  /*1f00*/  SYNCS.PHASECHK.TRANS64.TRYWAIT P0, [UR17+0x28], R3 ;  /* 0x00002803ff0075a7 */ /* 0x000ea40008001111 */
[----:B--2---:R-:W-:Y:S05]  /*1f10*/  @!P0 BRA `(.L_x_34) ;  /* 0x00000060000c8947 */ /* 0x004fea0003800000 */
.L_x_33:
[----:B------:R2:W-:Y:S01]  /*1f20*/  @P3 SYNCS.ARRIVE.TRANS64 RZ, [UR17], R2 ;  /* 0x00000002ffff39a7 */ /* 0x0005e20008000011 */
[----:B------:R-:W-:-:S04]  /*1f30*/  ULOP3.LUT UR5, UR23, 0x2, URZ, 0xfc, !UPT ;  /* 0x0000000217057892 */ /* 0x000fc8000f8efcff */
[----:B------:R-:W-:-:S09]  /*1f40*/  UISETP.NE.AND UP0, UPT, UR5, 0x2, UPT ;  /* 0x000000020500788c */ /* 0x000fd2000bf05270 */
[----:B------:R-:W-:Y:S05]  /*1f50*/  BRA.U UP0, `(.L_x_35) ;  /* 0x0000000100047547 */ /* 0x000fea000b800000 */
[----:B------:R-:W-:Y:S05]  /*1f60*/  BPT.TRAP 0x1 ;  /* 0x000000040000795c */ /* 0x000fea0000300000 */
.L_x_35:
[----:B------:R-:W-:Y:S04]  /*1f70*/  BSSY.RECONVERGENT B0, `(.L_x_36) ;  /* 0x0000003000007945 */ /* 0x000fe80003800200 */
[----:B------:R-:W-:Y:S05]  /*1f80*/  @!P2 BRA `(.L_x_37) ;  /* 0x000000000004a947 */ /* 0x000fea0003800000 */
[----:B------:R-:W-:Y:S05]  /*1f90*/  BPT.TRAP 0x1 ;  /* 0x000000040000795c */ /* 0x000fea0000300000 */
.L_x_37:
[----:B------:R-:W-:Y:S05]  /*1fa0*/  BSYNC.RECONVERGENT B0 ;  /* 0x0000000000007941 */ /* 0x000fea0003800200 */
.L_x_36:
[----:B------:R-:W-:Y:S02]  /*1fb0*/  UIADD3 UR5, UPT, UPT, UR4, 0x1, URZ ;  /* 0x0000000104057890 */ /* 0x000fe4000fffe0ff */
[----:B------:R-:W-:Y:S02]  /*1fc0*/  USHF.L.U32 UR18, UR13, 0x5, URZ ;  /* 0x000000050d127899 */ /* 0x000fe400080006ff */
[----:B------:R-:W-:Y:S02]  /*1fd0*/  UISETP.NE.AND UP0, UPT, UR5, 0x5, UPT ;  /* 0x000000050500788c */ /* 0x000fe4000bf05270 */
[----:B------:R-:W-:Y:S02]  /*1fe0*/  ULOP3.LUT UR17, UR17, 0xfefffff8, URZ, 0xc0, !UPT ;  /* 0xfefffff811117892 */ /* 0x000fe4000f8ec0ff */
[----:B------:R-:W-:Y:S02]  /*1ff0*/  USEL UR8, URZ, 0x1, UP0 ;  /* 0x00000001ff087887 */ /* 0x000fe40008000000 */
[----:B------:R-:W-:-:S02]  /*2000*/  USEL UR7, UR5, URZ, UP0 ;  /* 0x000000ff05077287 */ /* 0x000fc40008000000 */
[----:B------:R-:W-:Y:S02]  /*2010*/  UIADD3 UR14, UP0, UPT, UR26, 0x180, URZ ;  /* 0x000001801a0e7890 */ /* 0x000fe4000ff1e0ff */
        /* <DEDUP_REMOVED lines=9> */
[----:B------:R-:W-:Y:S02]  /*20b0*/  UIADD3.X UR5, UPT, UPT, URZ, UR27, URZ, UP1, !UPT ;  /* 0x0000001bff057290 */ /* 0x000fe40008ffe4ff */
[----:B------:R-:W-:Y:S02]  /*20c0*/  UIADD3 UR8, UPT, UPT, UR6, 0x6b00, UR8 ;  /* 0x00006b0006087890 */ /* 0x000fe4000fffe008 */
[----:B------:R-:W-:Y:S01]  /*20d0*/  UIADD3.X UR15, UPT, UPT, URZ, UR27, URZ, UP0, !UPT ;  /* 0x0000001bff0f7290 */ /* 0x000fe200087fe4ff */
[----:B------:R-:W-:Y:S01]  /*20e0*/  UMOV UR28, 0x0 ;  /* 0x00000000001c7882 */ /* 0x000fe20000000000 */
[----:B------:R-:W-:Y:S01]  /*20f0*/  UMOV UR29, 0x10000000 ;  /* 0x10000000001d7882 */ /* 0x000fe20000000000 */
[----:B------:R-:W-:Y:S01]  /*2100*/  UMOV UR19, UR35 ;  /* 0x0000002300137c82 */ /* 0x000fe20008000000 */
[----:B------:R-:W-:Y:S01]  /*2110*/  UMOV UR20, UR36 ;  /* 0x0000002400147c82 */ /* 0x000fe20008000000 */
[----:B------:R-:W-:Y:S01]  /*2120*/  UMOV UR12, UR36 ;  /* 0x00000024000c7c82 */ /* 0x000fe20008000000 */
[----:B------:R1:W-:Y:S01]  /*2130*/  UTMALDG.3D.MULTICAST.2CTA [UR16], [UR4], UR10, desc[UR28] ;  /* 0x00001c10040073b4 */ /* 0x0003e2000821180a */
[----:B------:R-:W-:Y:S01]  /*2140*/  UMOV UR9, UR17 ;  /* 0x0000001100097c82 */ /* 0x000fe20008000000 */
[----:B------:R-:W-:-:S04]  /*2150*/  UIADD3 UR13, UPT, UPT, UR13, 0x1, URZ ;  /* 0x000000010d0d7890 */ /* 0x000fc8000fffe0ff */
[----:B------:R-:W-:Y:S01]  /*2160*/  UISETP.NE.AND UP0, UPT, UR13, UR24, UPT ;  /* 0x000000180d00728c */ /* 0x000fe2000bf05270 */
[----:B-1----:R-:W-:Y:S01]  /*2170*/  UMOV UR10, UR18 ;  /* 0x00000012000a7c82 */ /* 0x002fe20008000000 */
[----:B------:R-:W-:Y:S01]  /*2180*/  UMOV UR4, UR7 ;  /* 0x0000000700047c82 */ /* 0x000fe20008000000 */
[----:B------:R3:W-:Y:S06]  /*2190*/  UTMALDG.3D.2CTA [UR8], [UR14], desc[UR28] ;  /* 0x00001c080e0075b4 */ /* 0x0007ec0008211000 */
[----:B---3--:R-:W-:Y:S05]  /*21a0*/  BRA.U UP0, `(.L_x_38) ;  /* 0xfffffffd00447547 */ /* 0x008fea000b83ffff */
.L_x_32:
[C---:B------:R-:W-:Y:S01]  /*21b0*/  LEA R3, R11.reuse, UR6, 0x3 ;  /* 0x000000060b037c11 */ /* 0x040fe2000f8e18ff */
[----:B------:R-:W-:Y:S01]  /*21c0*/  NOP ;  /* 0x0000000000007918 */ /* 0x000fe20000000000 */
[----:B-1----:R-:W-:Y:S02]  /*21d0*/  SHF.L.U32 R0, R10, 0x1f, RZ ;  /* 0x0000001f0a007819 */ /* 0x002fe400000006ff */
[----:B------:R-:W-:Y:S02]  /*21e0*/  LEA R5, R11, UR6, 0x4 ;  /* 0x000000060b057c11 */ /* 0x000fe4000f8e20ff */
[----:B--2-4-:R-:W1:Y:S02]  /*21f0*/  SYNCS.PHASECHK.TRANS64.TRYWAIT P0, [R3+URZ+0x80], R0 ;  /* 0x00008000030075a7 */ /* 0x014e6400080011ff */
[----:B-1----:R-:W-:Y:S05]  /*2200*/  @!P0 BRA `(.L_x_39) ;  /* 0x0000005c00688947 */ /* 0x002fea0003800000 */
.L_x_127:
[----:B------:R-:W2:Y:S01]  /*2210*/  LDS.128 R4, [R5+0x110] ;  /* 0x0001100005047984 */ /* 0x000ea20000000c00 */
[----:B------:R-:W-:Y:S01]  /*2220*/  UISETP.GE.AND UP0, UPT, UR42, 0x1, UPT ;  /* 0x000000012a00788c */ /* 0x000fe2000bf06270 */
[----:B------:R-:W-:Y:S01]  /*2230*/  @!PT LDS RZ, [RZ] ;  /* 0x00000000fffff984 */ /* 0x000fe20000000800 */
[----:B------:R-:W-:Y:S01]  /*2240*/  @!PT LDS RZ, [RZ] ;  /* 0x00000000fffff984 */ /* 0x000fe20000000800 */
[----:B------:R-:W-:Y:S01]  /*2250*/  @!PT LDS RZ, [RZ] ;  /* 0x00000000fffff984 */ /* 0x000fe20000000800 */
[----:B------:R-:W-:Y:S01]  /*2260*/  @!PT LDS RZ, [RZ] ;  /* 0x00000000fffff984 */ /* 0x000fe20000000800 */
[----:B------:R3:W-:Y:S06]  /*2270*/  MEMBAR.ALL.CTA ;  /* 0x0000000000007992 */ /* 0x0007ec0000008000 */
[----:B---3--:R-:W3:Y:S01]  /*2280*/  FENCE.VIEW.ASYNC.S ;  /* 0x00000000000073c6 */ /* 0x008ee20000000000 */
[----:B--2---:R-:W-:-:S13]  /*2290*/  LOP3.LUT P0, RZ, R6, 0x1, RZ, 0xc0, !PT ;  /* 0x0000000106ff7812 */ /* 0x004fda000780c0ff */
[----:B---3--:R-:W-:Y:S01]  /*22a0*/  VOTEU.ANY UP1, P0 ;  /* 0x0000000000ff7886 */ /* 0x008fe20000020100 */
[----:B------:R-:W-:-:S13]  /*22b0*/  PLOP3.LUT P0, PT, PT, PT, UP1, 0x80, 0x8 ;  /* 0x000000000008781c */ /* 0x000fda0003f0f018 */
[----:B-1----:R-:W-:Y:S02]  /*22c0*/  @P0 LOP3.LUT R0, R5, 0xffff, RZ, 0xc0, !PT ;  /* 0x0000ffff05000812 */ /* 0x002fe400078ec0ff */
[----:B------:R-:W-:Y:S02]  /*22d0*/  @P0 MOV R2, R4 ;  /* 0x0000000400020202 */ /* 0x000fe40000000f00 */
[----:B------:R-:W-:Y:S01]  /*22e0*/  @P0 R2UR UR5, R0 ;  /* 0x00000000000502ca */ /* 0x000fe200000e0000 */
[----:B------:R-:W-:Y:S01]  /*22f0*/  VIADD R0, R3, 0x90 ;  /* 0x0000009003007836 */ /* 0x000fe20000000000 */
[----:B------:R-:W-:Y:S02]  /*2300*/  @P0 SHF.R.U32.HI R4, RZ, 0x10, R5 ;  /* 0x00000010ff040819 */ /* 0x000fe40000011605 */
[----:B------:R-:W-:Y:S02]  /*2310*/  @P0 R2UR UR8, R2 ;  /* 0x00000000020802ca */ /* 0x000fe400000e0000 */
[----:B------:R-:W-:-:S02]  /*2320*/  PRMT R0, RZ, 0x654, R0 ;  /* 0x00000654ff007816 */ /* 0x000fc40000000000 */
[----:B------:R-:W-:Y:S02]  /*2330*/  @P0 R2UR UR4, R4 ;  /* 0x00000000040402ca */ /* 0x000fe400000e0000 */
[----:B------:R1:W-:Y:S03]  /*2340*/  SYNCS.ARRIVE.TRANS64.RED.A1T0 RZ, [R0+URZ], RZ ;  /* 0x000000ff00ff79a7 */ /* 0x0003e600081004ff */
[----:B------:R-:W-:-:S04]  /*2350*/  @UP1 UMOV UR30, UR5 ;  /* 0x00000005001e1c82 */ /* 0x000fc80008000000 */
[----:B------:R-:W-:-:S04]  /*2360*/  @UP1 UMOV UR31, UR8 ;  /* 0x00000008001f1c82 */ /* 0x000fc80008000000 */
[----:B------:R-:W-:Y:S01]  /*2370*/  @UP1 UMOV UR36, UR4 ;  /* 0x0000000400241c82 */ /* 0x000fe20008000000 */
[----:B------:R-:W-:Y:S05]  /*2380*/  BRA.U !UP0, `(.L_x_40) ;  /* 0x0000000108d47547 */ /* 0x000fea000b800000 */
[----:B------:R-:W2:Y:S01]  /*2390*/  LDCU.128 UR12, c[0x0][0xb10] ;  /* 0x00016200ff0c77ac */ /* 0x000ea20008000c00 */
[----:B------:R-:W3:Y:S01]  /*23a0*/  LDCU UR24, c[0x0][0xb20] ;  /* 0x00016400ff1877ac */ /* 0x000ee20008000800 */
[----:B------:R-:W4:Y:S01]  /*23b0*/  LDCU UR20, c[0x0][0xb0c] ;  /* 0x00016180ff1477ac */ /* 0x000f220008000800 */
[----:B------:R-:W1:Y:S01]  /*23c0*/  LDCU.64 UR10, c[0x0][0xb28] ;  /* 0x00016500ff0a77ac */ /* 0x000e620008000a00 */
[----:B------:R-:W-:Y:S02]  /*23d0*/  UISETP.NE.AND UP3, UPT, UR42, 0x1, UPT ;  /* 0x000000012a00788c */ /* 0x000fe4000bf65270 */
[----:B--2---:R-:W-:Y:S02]  /*23e0*/  UIMAD.WIDE.U32 UR8, UR37, UR15, URZ ;  /* 0x0000000f250872a5 */ /* 0x004fe4000f8e00ff */
[----:B------:R-:W-:Y:S02]  /*23f0*/  UIMAD.WIDE.U32 UR4, UR38, UR12, URZ ;  /* 0x0000000c260472a5 */ /* 0x000fe4000f8e00ff */
[----:B------:R-:W-:-:S02]  /*2400*/  UISETP.NE.AND UP0, UPT, UR14, 0x1, UPT ;  /* 0x000000010e00788c */ /* 0x000fc4000bf05270 */
[----:B------:R-:W-:Y:S01]  /*2410*/  UIMAD.WIDE.U32 UR28, UR30, UR15, URZ ;  /* 0x0000000f1e1c72a5 */ /* 0x000fe2000f8e00ff */
[----:B------:R-:W-:Y:S02]  /*2420*/  UMOV UR8, UR9 ;  /* 0x0000000900087c82 */ /* 0x000fe40008000000 */
[----:B------:R-:W-:Y:S01]  /*2430*/  UMOV UR4, UR5 ;  /* 0x0000000500047c82 */ /* 0x000fe20008000000 */
[----:B---3--:R-:W-:Y:S02]  /*2440*/  USHF.R.U32.HI UR8, URZ, UR24, UR8 ;  /* 0x00000018ff087299 */ /* 0x008fe40008011608 */
[----:B----4-:R-:W-:Y:S02]  /*2450*/  UISETP.NE.AND UP2, UPT, UR20, 0x1, UPT ;  /* 0x000000011400788c */ /* 0x010fe4000bf45270 */
[----:B------:R-:W-:Y:S02]  /*2460*/  USHF.R.U32.HI UR4, URZ, UR13, UR4 ;  /* 0x0000000dff047299 */ /* 0x000fe40008011604 */
[----:B------:R-:W-:-:S02]  /*2470*/  USEL UR5, UR37, UR8, !UP0 ;  /* 0x0000000825057287 */ /* 0x000fc4000c000000 */
[----:B------:R-:W-:Y:S02]  /*2480*/  USEL UR8, UR38, UR4, !UP2 ;  /* 0x0000000426087287 */ /* 0x000fe4000d000000 */
[----:B-1----:R-:W-:Y:S01]  /*2490*/  UIMAD.WIDE.U32 UR16, UR5, UR10, URZ ;  /* 0x0000000a051072a5 */ /* 0x002fe2000f8e00ff */
[----:B------:R-:W-:Y:S01]  /*24a0*/  UMOV UR4, UR29 ;  /* 0x0000001d00047c82 */ /* 0x000fe20008000000 */
[----:B------:R-:W-:Y:S02]  /*24b0*/  UIMAD.WIDE.U32 UR18, UR31, UR12, URZ ;  /* 0x0000000c1f1272a5 */ /* 0x000fe4000f8e00ff */
[----:B------:R-:W-:-:S03]  /*24c0*/  UIMAD.WIDE.U32 UR28, UR8, UR10, URZ ;  /* 0x0000000a081c72a5 */ /* 0x000fc6000f8e00ff */
[----:B------:R-:W-:Y:S01]  /*24d0*/  UMOV UR16, UR17 ;  /* 0x0000001100107c82 */ /* 0x000fe20008000000 */
[----:B------:R-:W-:Y:S02]  /*24e0*/  USHF.R.U32.HI UR4, URZ, UR24, UR4 ;  /* 0x00000018ff047299 */ /* 0x000fe40008011604 */
[----:B------:R-:W-:Y:S01]  /*24f0*/  @UP3 USHF.R.U32.HI UR5, URZ, UR11, UR16 ;  /* 0x0000000bff053299 */ /* 0x000fe20008011610 */
[----:B------:R-:W-:Y:S01]  /*2500*/  UMOV UR18, UR19 ;  /* 0x0000001300127c82 */ /* 0x000fe20008000000 */
[----:B------:R-:W-:Y:S01]  /*2510*/  UMOV UR28, UR29 ;  /* 0x0000001d001c7c82 */ /* 0x000fe20008000000 */
[----:B------:R-:W-:Y:S02]  /*2520*/  USHF.R.U32.HI UR13, URZ, UR13, UR18 ;  /* 0x0000000dff0d7299 */ /* 0x000fe40008011612 */
[----:B------:R-:W-:Y:S02]  /*2530*/  USEL UR4, UR30, UR4, !UP0 ;  /* 0x000000041e047287 */ /* 0x000fe4000c000000 */
[----:B------:R-:W-:-:S02]  /*2540*/  @UP3 USHF.R.U32.HI UR8, URZ, UR11, UR28 ;  /* 0x0000000bff083299 */ /* 0x000fc4000801161c */
[----:B------:R-:W-:Y:S02]  /*2550*/  UIMAD UR9, UR42, UR5, URZ ;  /* 0x000000052a0972a4 */ /* 0x000fe4000f8e02ff */
[----:B------:R-:W-:Y:S02]  /*2560*/  USEL UR5, UR31, UR13, !UP2 ;  /* 0x0000000d1f057287 */ /* 0x000fe4000d000000 */
[----:B------:R-:W-:Y:S02]  /*2570*/  UIMAD UR12, UR42, UR8, URZ ;  /* 0x000000082a0c72a4 */ /* 0x000fe4000f8e02ff */
[----:B------:R-:W-:Y:S02]  /*2580*/  UISETP.GE.AND UP0, UPT, UR4, UR9, UPT ;  /* 0x000000090400728c */ /* 0x000fe4000bf06270 */
[----:B------:R-:W-:Y:S02]  /*2590*/  UIMAD.WIDE.U32 UR16, UR4, UR10, URZ ;  /* 0x0000000a041072a5 */ /* 0x000fe4000f8e00ff */
[----:B------:R-:W-:-:S02]  /*25a0*/  UISETP.GE.OR UP0, UPT, UR5, UR12, UP0 ;  /* 0x0000000c0500728c */ /* 0x000fc40008706670 */
        /* <DEDUP_REMOVED lines=19> */
.L_x_40:
[----:B------:R-:W2:Y:S02]  /*26e0*/  LDCU UR4, c[0x0][0xb30] ;  /* 0x00016600ff0477ac */ /* 0x000ea40008000800 */
[----:B--2---:R-:W-:-:S09]  /*26f0*/  UISETP.NE.AND UP0, UPT, UR4, 0x1, UPT ;  /* 0x000000010400788c */ /* 0x004fd2000bf05270 */
[----:B------:R-:W-:Y:S05]  /*2700*/  BRA.U UP0, `(.L_x_41) ;  /* 0x0000000100447547 */ /* 0x000fea000b800000 */
[----:B------:R-:W2:Y:S01]  /*2710*/  LDCU.128 UR12, c[0x0][0xb10] ;  /* 0x00016200ff0c77ac */ /* 0x000ea20008000c00 */
[----:B------:R-:W3:Y:S01]  /*2720*/  LDCU UR10, c[0x0][0xb0c] ;  /* 0x00016180ff0a77ac */ /* 0x000ee20008000800 */
[----:B------:R-:W4:Y:S01]  /*2730*/  LDCU UR11, c[0x0][0xb20] ;  /* 0x00016400ff0b77ac */ /* 0x000f220008000800 */
[----:B--2---:R-:W-:Y:S02]  /*2740*/  UIMAD.WIDE.U32 UR8, UR31, UR12, URZ ;  /* 0x0000000c1f0872a5 */ /* 0x004fe4000f8e00ff */
[----:B------:R-:W-:Y:S02]  /*2750*/  UIMAD.WIDE.U32 UR4, UR30, UR15, URZ ;  /* 0x0000000f1e0472a5 */ /* 0x000fe4000f8e00ff */
[----:B---3--:R-:W-:Y:S02]  /*2760*/  UISETP.NE.AND UP2, UPT, UR10, 0x1, UPT ;  /* 0x000000010a00788c */ /* 0x008fe4000bf45270 */
[----:B------:R-:W-:Y:S01]  /*2770*/  UISETP.NE.AND UP0, UPT, UR14, 0x1, UPT ;  /* 0x000000010e00788c */ /* 0x000fe2000bf05270 */
[----:B------:R-:W-:-:S02]  /*2780*/  UMOV UR8, UR9 ;  /* 0x0000000900087c82 */ /* 0x000fc40008000000 */
[----:B------:R-:W-:Y:S01]  /*2790*/  UMOV UR4, UR5 ;  /* 0x0000000500047c82 */ /* 0x000fe20008000000 */
[----:B------:R-:W-:Y:S02]  /*27a0*/  USHF.R.U32.HI UR13, URZ, UR13, UR8 ;  /* 0x0000000dff0d7299 */ /* 0x000fe40008011608 */
[----:B----4-:R-:W-:Y:S02]  /*27b0*/  USHF.R.U32.HI UR4, URZ, UR11, UR4 ;  /* 0x0000000bff047299 */ /* 0x010fe40008011604 */
[----:B------:R-:W-:Y:S02]  /*27c0*/  USEL UR5, UR31, UR13, !UP2 ;  /* 0x0000000d1f057287 */ /* 0x000fe4000d000000 */
[----:B------:R-:W-:-:S04]  /*27d0*/  USEL UR4, UR30, UR4, !UP0 ;  /* 0x000000041e047287 */ /* 0x000fc8000c000000 */
[----:B------:R-:W-:Y:S02]  /*27e0*/  UIADD3 UR8, UPT, UPT, UR5, -UR4, URZ ;  /* 0x8000000405087290 */ /* 0x000fe4000fffe0ff */
[----:B------:R-:W-:Y:S02]  /*27f0*/  UIADD3 UR4, UPT, UPT, -UR5, UR4, URZ ;  /* 0x0000000405047290 */ /* 0x000fe4000fffe1ff */
[----:B------:R-:W-:Y:S02]  /*2800*/  UIMAD UR30, UR8, UR14, UR30 ;  /* 0x0000000e081e72a4 */ /* 0x000fe4000f8e021e */
[----:B------:R-:W-:-:S12]  /*2810*/  UIMAD UR31, UR4, UR10, UR31 ;  /* 0x0000000a041f72a4 */ /* 0x000fd8000f8e021f */
.L_x_41:
[----:B------:R-:W-:Y:S01]  /*2820*/  VIADD R11, R11, 0x1 ;  /* 0x000000010b0b7836 */ /* 0x000fe20000000000 */
[----:B------:R-:W-:Y:S01]  /*2830*/  R2UR UR4, R88 ;  /* 0x00000000580472ca */ /* 0x000fe200000e0000 */
[----:B------:R-:W-:Y:S01]  /*2840*/  UIADD3 UR24, UPT, UPT, UR30, UR63, URZ ;  /* 0x0000003f1e187290 */ /* 0x000fe2000fffe0ff */
[----:B------:R-:W-:Y:S02]  /*2850*/  PLOP3.LUT P1, PT, PT, PT, PT, 0x80, 0x8 ;  /* 0x000000000008781c */ /* 0x000fe40003f2f070 */
[----:B------:R-:W-:-:S04]  /*2860*/  ISETP.NE.AND P0, PT, R11, 0x2, PT ;  /* 0x000000020b00780c */ /* 0x000fc80003f05270 */
[----:B------:R-:W-:Y:S02]  /*2870*/  SEL R3, RZ, 0x1, P0 ;  /* 0x00000001ff037807 */ /* 0x000fe40000000000 */
[----:B------:R-:W-:Y:S02]  /*2880*/  SEL R11, R11, RZ, P0 ;  /* 0x000000ff0b0b7207 */ /* 0x000fe40000000000 */
[----:B------:R-:W-:Y:S01]  /*2890*/  LOP3.LUT R10, R10, R3, RZ, 0x3c, !PT ;  /* 0x000000030a0a7212 */ /* 0x000fe200078e3cff */
[----:B------:R-:W-:Y:S01]  /*28a0*/  UIADD3 UR20, UPT, UPT, UR31, UR4, URZ ;  /* 0x000000041f147290 */ /* 0x000fe2000fffe0ff */
[----:B------:R-:W-:Y:S11]  /*28b0*/  BRA.U UP1, `(.L_x_42) ;  /* 0xfffffff101287547 */ /* 0x000ff6000b83ffff */
[----:B------:R-:W-:Y:S01]  /*28c0*/  UIADD3 UR8, UPT, UPT, UR6, 0x28, URZ ;  /* 0x0000002806087890 */ /* 0x000fe2000fffe0ff */
[----:B------:R-:W-:-:S03]  /*28d0*/  SHF.L.U32 R3, R12, 0x1f, RZ ;  /* 0x0000001f0c037819 */ /* 0x000fc600000006ff */
[----:B------:R-:W-:-:S09]  /*28e0*/  ULEA UR4, UR7, UR8, 0x3 ;  /* 0x0000000807047291 */ /* 0x000fd2000f8e18ff */
[----:B------:R-:W2:Y:S02]  /*28f0*/  SYNCS.PHASECHK.TRANS64.TRYWAIT P0, [UR4], R3 ;  /* 0x00000003ff0075a7 */ /* 0x000ea40008001104 */
[----:B--2---:R-:W-:Y:S05]  /*2900*/  @!P0 BRA `(.L_x_43) ;  /* 0x0000005400bc8947 */ /* 0x004fea0003800000 */
.L_x_129:
[----:B------:R-:W-:-:S04]  /*2910*/  UIADD3 UR4, UPT, UPT, UR7, 0x1, URZ ;  /* 0x0000000107047890 */ /* 0x000fc8000fffe0ff */
[----:B------:R-:W-:-:S04]  /*2920*/  UISETP.NE.AND UP0, UPT, UR4, 0x5, UPT ;  /* 0x000000050400788c */ /* 0x000fc8000bf05270 */
[----:B------:R-:W-:Y:S02]  /*2930*/  USEL UR6, URZ, 0x1, UP0 ;  /* 0x00000001ff067887 */ /* 0x000fe40008000000 */
[----:B------:R-:W-:-:S04]  /*2940*/  USEL UR4, UR4, URZ, UP0 ;  /* 0x000000ff04047287 */ /* 0x000fc80008000000 */
[----:B------:R-:W-:Y:S01]  /*2950*/  ULEA UR5, UR4, UR8, 0x3 ;  /* 0x0000000804057291 */ /* 0x000fe2000f8e18ff */
[----:B------:R-:W-:-:S04]  /*2960*/  LOP3.LUT R2, R12, UR6, RZ, 0x3c, !PT ;  /* 0x000000060c027c12 */ /* 0x000fc8000f8e3cff */
[----:B-1----:R-:W-:-:S04]  /*2970*/  SHF.L.U32 R3, R2, 0x1f, RZ ;  /* 0x0000001f02037819 */ /* 0x002fc800000006ff */
[----:B------:R-:W1:Y:S02]  /*2980*/  SYNCS.PHASECHK.TRANS64.TRYWAIT P0, [UR5], R3 ;  /* 0x00000003ff0075a7 */ /* 0x000e640008001105 */
[----:B-1----:R-:W-:Y:S05]  /*2990*/  @!P0 BRA `(.L_x_44) ;  /* 0x0000005400b08947 */ /* 0x002fea0003800000 */
.L_x_131:
        /* <DEDUP_REMOVED lines=9> */
.L_x_133:
        /* <DEDUP_REMOVED lines=9> */
.L_x_135:
[----:B------:R-:W-:-:S04]  /*2ac0*/  UIADD3 UR4, UPT, UPT, UR4, 0x1, URZ ;  /* 0x0000000104047890 */ /* 0x000fc8000fffe0ff */
[----:B------:R-:W-:-:S04]  /*2ad0*/  UISETP.NE.AND UP0, UPT, UR4, 0x5, UPT ;  /* 0x000000050400788c */ /* 0x000fc8000bf05270 */
[----:B------:R-:W-:Y:S02]  /*2ae0*/  USEL UR5, URZ, 0x1, UP0 ;  /* 0x00000001ff057887 */ /* 0x000fe40008000000 */
[----:B------:R-:W-:-:S04]  /*2af0*/  USEL UR4, UR4, URZ, UP0 ;  /* 0x000000ff04047287 */ /* 0x000fc80008000000 */
[----:B------:R-:W-:Y:S01]  /*2b00*/  ULEA UR4, UR4, UR8, 0x3 ;  /* 0x0000000804047291 */ /* 0x000fe2000f8e18ff */
[----:B-1----:R-:W-:-:S04]  /*2b10*/  LOP3.LUT R3, R2, UR5, RZ, 0x3c, !PT ;  /* 0x0000000502037c12 */ /* 0x002fc8000f8e3cff */
[----:B------:R-:W-:Y:S01]  /*2b20*/  SHF.L.U32 R3, R3, 0x1f, RZ ;  /* 0x0000001f03037819 */ /* 0x000fe200000006ff */
[----:B------:R-:W-:-:S07]  /*2b30*/  IMAD.U32 R0, RZ, RZ, UR4 ;  /* 0x00000004ff007e24 */ /* 0x000fce000f8e00ff */
.L_x_47:
[----:B-1----:R1:W2:Y:S02]  /*2b40*/  SYNCS.PHASECHK.TRANS64.TRYWAIT P0, [R0+URZ], R3 ;  /* 0x00000003000075a7 */ /* 0x0022a400080011ff */
[----:B--2---:R-:W-:Y:S05]  /*2b50*/  @!P0 NANOSLEEP.SYNCS 0x989680 ;  /* 0x009896800000895d */ /* 0x004fea0003900000 */
[----:B------:R-:W2:Y:S02]  /*2b60*/  @!P0 SYNCS.PHASECHK.TRANS64 P0, [R0+URZ], R3 ;  /* 0x00000003000085a7 */ /* 0x000ea400080010ff */
[----:B--2---:R-:W-:Y:S05]  /*2b70*/  @P0 EXIT ;  /* 0x000000000000094d */ /* 0x004fea0003800000 */
[----:B------:R-:W-:Y:S05]  /*2b80*/  BRA `(.L_x_47) ;  /* 0xfffffffc00ec7947 */ /* 0x000fea000383ffff */
.L_x_22:
[----:B------:R-:W-:-:S04]  /*2b90*/  UISETP.NE.AND UP0, UPT, UR46, URZ, UPT ;  /* 0x000000ff2e00728c */ /* 0x000fc8000bf05270 */
[----:B------:R-:W-:-:S09]  /*2ba0*/  UISETP.NE.OR UP0, UPT, UR25, 0x1, UP0 ;  /* 0x000000011900788c */ /* 0x000fd20008705670 */
[----:B------:R-:W-:Y:S05]  /*2bb0*/  BRA.U UP0, `(.L_x_48) ;  /* 0x0000000500487547 */ /* 0x000fea000b800000 */
[----:B------:R-:W-:Y:S01]  /*2bc0*/  ISETP.GE.U32.AND P2, PT, R0, 0x4, PT ;  /* 0x000000040000780c */ /* 0x000fe20003f46070 */
[----:B------:R-:W-:Y:S01]  /*2bd0*/  IMAD.MOV.U32 R12, RZ, RZ, 0x1 ;  /* 0x00000001ff0c7424 */ /* 0x000fe200078e00ff */
[----:B------:R-:W-:Y:S02]  /*2be0*/  CS2R R10, SRZ ;  /* 0x00000000000a7805 */ /* 0x000fe4000001ff00 */
[----:B------:R-:W-:Y:S01]  /*2bf0*/  CS2R R8, SRZ ;  /* 0x0000000000087805 */ /* 0x000fe2000001ff00 */
[----:B------:R-:W-:Y:S01]  /*2c00*/  UMOV UR6, 0x400 ;  /* 0x0000040000067882 */ /* 0x000fe20000000000 */
[----:B------:R-:W-:Y:S01]  /*2c10*/  UMOV UR5, URZ ;  /* 0x000000ff00057c82 */ /* 0x000fe20008000000 */
[----:B------:R-:W-:-:S12]  /*2c20*/  ULEA UR6, UR46, UR6, 0x18 ;  /* 0x000000062e067291 */ /* 0x000fd8000f8ec0ff */
.L_x_52:
[----:B------:R-:W-:Y:S02]  /*2c30*/  LEA R2, R8, UR6, 0x3 ;  /* 0x0000000608027c11 */ /* 0x000fe4000f8e18ff */
[----:B------:R-:W-:-:S03]  /*2c40*/  SHF.L.U32 R5, R9, 0x1f, RZ ;  /* 0x0000001f09057819 */ /* 0x000fc600000006ff */
[----:B------:R-:W-:Y:S01]  /*2c50*/  VIADD R4, R2, 0xf0 ;  /* 0x000000f002047836 */ /* 0x000fe20000000000 */
[----:B------:R-:W1:Y:S02]  /*2c60*/  SYNCS.PHASECHK.TRANS64.TRYWAIT P0, [R2+URZ+0xe0], R5 ;  /* 0x0000e005020075a7 */ /* 0x000e6400080011ff */
[----:B-1----:R-:W-:Y:S05]  /*2c70*/  @!P0 BRA `(.L_x_49) ;  /* 0x0000005400408947 */ /* 0x002fea0003800000 */
.L_x_136:
[----:B------:R-:W-:Y:S01]  /*2c80*/  ULEA UR4, UR5, UR6, 0x3 ;  /* 0x0000000605047291 */ /* 0x000fe2000f8e18ff */
[----:B------:R-:W-:Y:S02]  /*2c90*/  PRMT R4, RZ, 0x654, R4 ;  /* 0x00000654ff047816 */ /* 0x000fe40000000004 */
[----:B-1----:R-:W-:Y:S01]  /*2ca0*/  SHF.L.U32 R5, R12, 0x1f, RZ ;  /* 0x0000001f0c057819 */ /* 0x002fe200000006ff */
[----:B------:R-:W-:Y:S01]  /*2cb0*/  UIADD3 UR7, UPT, UPT, UR4, 0x80, URZ ;  /* 0x0000008004077890 */ /* 0x000fe2000fffe0ff */
[----:B------:R1:W-:Y:S05]  /*2cc0*/  SYNCS.ARRIVE.TRANS64.RED.A1T0 RZ, [R4+URZ], RZ ;  /* 0x000000ff04ff79a7 */ /* 0x0003ea00081004ff */
[----:B------:R-:W-:Y:S01]  /*2cd0*/  IMAD.U32 R7, RZ, RZ, UR7 ;  /* 0x00000007ff077e24 */ /* 0x000fe2000f8e00ff */
[----:B------:R-:W2:Y:S04]  /*2ce0*/  SYNCS.PHASECHK.TRANS64.TRYWAIT P0, [UR4+0x90], R5 ;  /* 0x00009005ff0075a7 */ /* 0x000ea80008001104 */
[----:B------:R-:W-:Y:S01]  /*2cf0*/  PRMT R6, R0, 0x654, R7 ;  /* 0x0000065400067816 */ /* 0x000fe20000000007 */
[----:B-1----:R-:W-:Y:S01]  /*2d00*/  @!P2 IMAD.MOV.U32 R4, RZ, RZ, 0x10 ;  /* 0x00000010ff04a424 */ /* 0x002fe200078e00ff */
[----:B--2---:R-:W-:Y:S06]  /*2d10*/  @!P0 BRA `(.L_x_50) ;  /* 0x00000054002c8947 */ /* 0x004fec0003800000 */
.L_x_138:
[----:B------:R-:W-:Y:S01]  /*2d20*/  ULEA UR8, UR5, UR6, 0x4 ;  /* 0x0000000605087291 */ /* 0x000fe2000f8e20ff */
[----:B------:R-:W-:Y:S01]  /*2d30*/  SEL R3, R6, R3, !P2 ;  /* 0x0000000306037207 */ /* 0x000fe20005000000 */
[----:B------:R-:W-:Y:S01]  /*2d40*/  UIADD3 UR9, UPT, UPT, UR4, 0x80, URZ ;  /* 0x0000008004097890 */ /* 0x000fe2000fffe0ff */
[----:B-1----:R-:W-:Y:S01]  /*2d50*/  LEA R2, R11, UR6, 0x3 ;  /* 0x000000060b027c11 */ /* 0x002fe2000f8e18ff */
[----:B------:R-:W-:Y:S01]  /*2d60*/  UIADD3 UR8, UPT, UPT, UR8, 0x110, URZ ;  /* 0x0000011008087890 */ /* 0x000fe2000fffe0ff */
[----:B------:R-:W-:Y:S01]  /*2d70*/  SHF.L.U32 R5, R10, 0x1f, RZ ;  /* 0x0000001f0a057819 */ /* 0x000fe200000006ff */
[----:B------:R1:W-:Y:S01]  /*2d80*/  @!P2 SYNCS.ARRIVE.TRANS64.RED RZ, [R3+URZ], R4 ;  /* 0x0000000403ffa9a7 */ /* 0x0003e200080004ff */
[----:B------:R-:W-:Y:S01]  /*2d90*/  UIADD3 UR4, UPT, UPT, UR5, 0x1, URZ ;  /* 0x0000000105047890 */ /* 0x000fe2000fffe0ff */
[----:B------:R-:W-:-:S03]  /*2da0*/  VIADD R8, R8, 0x1 ;  /* 0x0000000108087836 */ /* 0x000fc60000000000 */
[----:B------:R-:W-:Y:S02]  /*2db0*/  UISETP.NE.AND UP0, UPT, UR4, 0x2, UPT ;  /* 0x000000020400788c */ /* 0x000fe4000bf05270 */
[----:B------:R-:W-:Y:S06]  /*2dc0*/  UGETNEXTWORKID.BROADCAST [UR8], [UR9] ;  /* 0x00000000080073ca */ /* 0x000fec0008000100 */
[----:B------:R-:W-:Y:S01]  /*2dd0*/  USEL UR7, URZ, 0x1, UP0 ;  /* 0x00000001ff077887 */ /* 0x000fe20008000000 */
[----:B------:R-:W-:Y:S01]  /*2de0*/  ISETP.NE.AND P0, PT, R8, 0x2, PT ;  /* 0x000000020800780c */ /* 0x000fe20003f05270 */
[----:B------:R-:W-:Y:S01]  /*2df0*/  USEL UR5, UR4, URZ, UP0 ;  /* 0x000000ff04057287 */ /* 0x000fe20008000000 */
[----:B------:R-:W2:Y:S03]  /*2e00*/  SYNCS.PHASECHK.TRANS64.TRYWAIT P1, [R2+URZ+0x80], R5 ;  /* 0x00008005020075a7 */ /* 0x000ea600080211ff */
[----:B------:R-:W-:Y:S01]  /*2e10*/  LOP3.LUT R12, R12, UR7, RZ, 0x3c, !PT ;  /* 0x000000070c0c7c12 */ /* 0x000fe2000f8e3cff */
[----:B-12---:R-:W-:Y:S07]  /*2e20*/  @!P1 BRA `(.L_x_51) ;  /* 0x0000005400009947 */ /* 0x006fee0003800000 */
.L_x_139:
[C---:B------:R-:W-:Y:S01]  /*2e30*/  LEA R4, R11.reuse, UR6, 0x4 ;  /* 0x000000060b047c11 */ /* 0x040fe2000f8e20ff */
[----:B-1----:R-:W-:Y:S01]  /*2e40*/  VIADD R2, R2, 0x90 ;  /* 0x0000009002027836 */ /* 0x002fe20000000000 */
[----:B------:R-:W-:Y:S01]  /*2e50*/  SEL R8, R8, RZ, P0 ;  /* 0x000000ff08087207 */ /* 0x000fe20000000000 */
[----:B------:R-:W-:-:S03]  /*2e60*/  VIADD R11, R11, 0x1 ;  /* 0x000000010b0b7836 */ /* 0x000fc60000000000 */
[----:B------:R-:W1:Y:S01]  /*2e70*/  LDS.128 R4, [R4+0x110] ;  /* 0x0001100004047984 */ /* 0x000e620000000c00 */
[----:B------:R-:W-:Y:S02]  /*2e80*/  PRMT R2, RZ, 0x654, R2 ;  /* 0x00000654ff027816 */ /* 0x000fe40000000002 */
[C---:B------:R-:W-:Y:S01]  /*2e90*/  ISETP.NE.AND P1, PT, R11.reuse, 0x2, PT ;  /* 0x000000020b00780c */ /* 0x040fe20003f25270 */
[----:B------:R-:W-:Y:S01]  /*2ea0*/  @!PT LDS RZ, [RZ] ;  /* 0x00000000fffff984 */ /* 0x000fe20000000800 */
[----:B------:R-:W-:Y:S01]  /*2eb0*/  @!PT LDS RZ, [RZ] ;  /* 0x00000000fffff984 */ /* 0x000fe20000000800 */
[----:B------:R-:W-:Y:S01]  /*2ec0*/  @!PT LDS RZ, [RZ] ;  /* 0x00000000fffff984 */ /* 0x000fe20000000800 */
[----:B------:R-:W-:Y:S01]  /*2ed0*/  @!PT LDS RZ, [RZ] ;  /* 0x00000000fffff984 */ /* 0x000fe20000000800 */
[----:B------:R2:W-:Y:S06]  /*2ee0*/  MEMBAR.ALL.CTA ;  /* 0x0000000000007992 */ /* 0x0005ec0000008000 */
[----:B--2---:R-:W2:Y:S01]  /*2ef0*/  FENCE.VIEW.ASYNC.S ;  /* 0x00000000000073c6 */ /* 0x004ea20000000000 */
[----:B------:R-:W-:Y:S01]  /*2f00*/  SEL R11, R11, RZ, P1 ;  /* 0x000000ff0b0b7207 */ /* 0x000fe20000800000 */
[----:B--2---:R2:W-:Y:S01]  /*2f10*/  SYNCS.ARRIVE.TRANS64.RED.A1T0 RZ, [R2+URZ], RZ ;  /* 0x000000ff02ff79a7 */ /* 0x0045e200081004ff */
[----:B-1----:R-:W-:-:S02]  /*2f20*/  LOP3.LUT P3, RZ, R6, 0x1, RZ, 0xc0, !PT ;  /* 0x0000000106ff7812 */ /* 0x002fc4000786c0ff */
[----:B------:R-:W-:-:S04]  /*2f30*/  SEL R5, RZ, 0x1, P1 ;  /* 0x00000001ff057807 */ /* 0x000fc80000800000 */
[----:B------:R-:W-:Y:S02]  /*2f40*/  LOP3.LUT R10, R10, R5, RZ, 0x3c, !PT ;  /* 0x000000050a0a7212 */ /* 0x000fe400078e3cff */
[----:B--2---:R-:W-:-:S04]  /*2f50*/  SEL R2, RZ, 0x1, P0 ;  /* 0x00000001ff027807 */ /* 0x004fc80000000000 */
[----:B------:R-:W-:Y:S01]  /*2f60*/  LOP3.LUT R9, R9, R2, RZ, 0x3c, !PT ;  /* 0x0000000209097212 */ /* 0x000fe200078e3cff */
[----:B------:R-:W-:Y:S06]  /*2f70*/  @P3 BRA `(.L_x_52) ;  /* 0xfffffffc002c3947 */ /* 0x000fec000383ffff */
[----:B------:R-:W-:Y:S01]  /*2f80*/  ULEA UR4, UR5, UR6, 0x3 ;  /* 0x0000000605047291 */ /* 0x000fe2000f8e18ff */
[----:B------:R-:W-:-:S08]  /*2f90*/  SHF.L.U32 R3, R12, 0x1f, RZ ;  /* 0x0000001f0c037819 */ /* 0x000fd000000006ff */
[----:B------:R-:W1:Y:S02]  /*2fa0*/  SYNCS.PHASECHK.TRANS64 P0, [UR4+0x90], R3 ;  /* 0x00009003ff0075a7 */ /* 0x000e640008001004 */
[----:B-1----:R-:W-:Y:S05]  /*2fb0*/  @P0 BRA `(.L_x_53) ;  /* 0x0000000000080947 */ /* 0x002fea0003800000 */
[----:B------:R-:W1:Y:S02]  /*2fc0*/  SYNCS.PHASECHK.TRANS64.TRYWAIT P0, [UR4+0x90], R3 ;  /* 0x00009003ff0075a7 */ /* 0x000e640008001104 */
[----:B-1----:R-:W-:Y:S05]  /*2fd0*/  @!P0 BRA `(.L_x_54) ;  /* 0x0000005000a88947 */ /* 0x002fea0003800000 */
.L_x_53:
[----:B------:R-:W-:-:S04]  /*2fe0*/  UIADD3 UR7, UPT, UPT, UR5, 0x1, URZ ;  /* 0x0000000105077890 */ /* 0x000fc8000fffe0ff */
[----:B------:R-:W-:-:S04]  /*2ff0*/  UISETP.NE.AND UP0, UPT, UR7, 0x2, UPT ;  /* 0x000000020700788c */ /* 0x000fc8000bf05270 */
[----:B------:R-:W-:Y:S02]  /*3000*/  USEL UR8, URZ, 0x1, UP0 ;  /* 0x00000001ff087887 */ /* 0x000fe40008000000 */
[----:B------:R-:W-:-:S04]  /*3010*/  USEL UR7, UR7, URZ, UP0 ;  /* 0x000000ff07077287 */ /* 0x000fc80008000000 */
[----:B------:R-:W-:Y:S01]  /*3020*/  ULEA UR7, UR7, UR6, 0x3 ;  /* 0x0000000607077291 */ /* 0x000fe2000f8e18ff */
[----:B-1----:R-:W-:-:S04]  /*3030*/  LOP3.LUT R3, R12, UR8, RZ, 0x3c, !PT ;  /* 0x000000080c037c12 */ /* 0x002fc8000f8e3cff */
[----:B------:R-:W-:-:S04]  /*3040*/  SHF.L.U32 R0, R3, 0x1f, RZ ;  /* 0x0000001f03007819 */ /* 0x000fc800000006ff */
[----:B------:R-:W1:Y:S02]  /*3050*/  SYNCS.PHASECHK.TRANS64 P0, [UR7+0x90], R0 ;  /* 0x00009000ff0075a7 */ /* 0x000e640008001007 */
[----:B-1----:R-:W-:Y:S05]  /*3060*/  @P0 EXIT ;  /* 0x000000000000094d */ /* 0x002fea0003800000 */
[----:B------:R-:W-:Y:S02]  /*3070*/  SHF.L.U32 R3, R3, 0x1f, RZ ;  /* 0x0000001f03037819 */ /* 0x000fe400000006ff */
[----:B------:R-:W-:-:S07]  /*3080*/  MOV R0, UR7 ;  /* 0x0000000700007c02 */ /* 0x000fce0008000f00 */
.L_x_55:
[----:B-1----:R1:W2:Y:S02]  /*3090*/  SYNCS.PHASECHK.TRANS64.TRYWAIT P0, [R0+URZ+0x90], R3 ;  /* 0x00009003000075a7 */ /* 0x0022a400080011ff */
[----:B--2---:R-:W-:Y:S05]  /*30a0*/  @!P0 NANOSLEEP.SYNCS 0x989680 ;  /* 0x009896800000895d */ /* 0x004fea0003900000 */
[----:B------:R-:W2:Y:S02]  /*30b0*/  @!P0 SYNCS.PHASECHK.TRANS64 P0, [R0+URZ+0x90], R3 ;  /* 0x00009003000085a7 */ /* 0x000ea400080010ff */
[----:B--2---:R-:W-:Y:S05]  /*30c0*/  @P0 EXIT ;  /* 0x000000000000094d */ /* 0x004fea0003800000 */
[----:B------:R-:W-:Y:S05]  /*30d0*/  BRA `(.L_x_55) ;  /* 0xfffffffc00ec7947 */ /* 0x000fea000383ffff */
.L_x_48:
[----:B------:R-:W-:Y:S05]  /*30e0*/  BRA.U UP4, `(.L_x_56) ;  /* 0x0000001104847547 */ /* 0x000fea000b800000 */
[----:B------:R-:W-:Y:S01]  /*30f0*/  UMOV UR4, 0x40 ;  /* 0x0000004000047882 */ /* 0x000fe20000000000 */
[----:B------:R-:W-:Y:S01]  /*3100*/  NOP ;  /* 0x0000000000007918 */ /* 0x000fe20000000000 */
[----:B------:R-:W-:Y:S01]  /*3110*/  ULEA UR5, UR46, UR4, 0x18 ;  /* 0x000000042e057291 */ /* 0x000fe2000f8ec0ff */
[----:B------:R-:W-:Y:S02]  /*3120*/  UMOV UR6, 0x400 ;  /* 0x0000040000067882 */ /* 0x000fe40000000000 */
[----:B------:R-:W-:-:S06]  /*3130*/  ULEA UR6, UR46, UR6, 0x18 ;  /* 0x000000062e067291 */ /* 0x000fcc000f8ec0ff */
[----:B------:R-:W1:Y:S02]  /*3140*/  LDS.U8 R0, [UR5+0x1c] ;  /* 0x00001c05ff007984 */ /* 0x000e640008000000 */
[----:B-1----:R-:W-:-:S13]  /*3150*/  ISETP.NE.AND P0, PT, R0, RZ, PT ;  /* 0x000000ff0000720c */ /* 0x002fda0003f05270 */
[----:B------:R-:W-:Y:S05]  /*3160*/  @P0 BRA `(.L_x_57) ;  /* 0x0000000400080947 */ /* 0x000fea0003800000 */
[----:B------:R-:W-:Y:S02]  /*3170*/  UISETP.NE.U32.AND UP1, UPT, UR27, 0x1, UPT ;  /* 0x000000011b00788c */ /* 0x000fe4000bf25070 */
[----:B------:R-:W-:-:S07]  /*3180*/  UIADD3 UR7, UPT, UPT, UR5, 0x8, URZ ;  /* 0x0000000805077890 */ /* 0x000fce000fffe0ff */
[----:B------:R-:W-:Y:S05]  /*3190*/  BRA.U !UP1, `(.L_x_58) ;  /* 0x00000001099c7547 */ /* 0x000fea000b800000 */
[----:B------:R-:W-:Y:S01]  /*31a0*/  ELECT P0, URZ, PT ;  /* 0x0000000000ff782f */ /* 0x000fe20003800000 */
[----:B------:R-:W-:-:S12]  /*31b0*/  BSSY B0, `(.L_x_58) ;  /* 0x0000025000007945 */ /* 0x000fd80003800000 */
[----:B------:R-:W-:Y:S05]  /*31c0*/  @!P0 BRA `(.L_x_59) ;  /* 0x00000000008c8947 */ /* 0x000fea0003800000 */
[----:B------:R-:W-:-:S05]  /*31d0*/  UMOV UR4, 0x10 ;  /* 0x0000001000047882 */ /* 0x000fca0000000000 */
[----:B------:R-:W-:Y:S04]  /*31e0*/  DEPBAR.LE SB1, 0x36 ;  /* 0x00009d800000791a */ /* 0x000fe80000000000 */
[----:B------:R-:W1:Y:S02]  /*31f0*/  UTCATOMSWS.2CTA.FIND_AND_SET.ALIGN UP0, UR4, UR4 ;  /* 0x00000004000475e3 */ /* 0x000e640008200800 */
[----:B-1----:R-:W-:Y:S01]  /*3200*/  MOV R11, UR4 ;  /* 0x00000004000b7c02 */ /* 0x002fe20008000f00 */
[----:B------:R-:W-:Y:S06]  /*3210*/  BRA.U UP0, `(.L_x_60) ;  /* 0x0000000100187547 */ /* 0x000fec000b800000 */
.L_x_61:
[----:B------:R-:W-:Y:S05]  /*3220*/  NANOSLEEP 0x64 ;  /* 0x000000640000795d */ /* 0x000fea0003800000 */
[----:B------:R-:W-:-:S05]  /*3230*/  UMOV UR4, 0x10 ;  /* 0x0000001000047882 */ /* 0x000fca0000000000 */
[----:B------:R-:W-:Y:S04]  /*3240*/  DEPBAR.LE SB1, 0x36 ;  /* 0x00009d800000791a */ /* 0x000fe80000000000 */
[----:B------:R-:W1:Y:S02]  /*3250*/  UTCATOMSWS.2CTA.FIND_AND_SET.ALIGN UP0, UR4, UR4 ;  /* 0x00000004000475e3 */ /* 0x000e640008200800 */
[----:B-1----:R-:W-:Y:S01]  /*3260*/  MOV R11, UR4 ;  /* 0x00000004000b7c02 */ /* 0x002fe20008000f00 */
[----:B------:R-:W-:Y:S05]  /*3270*/  BRA.U !UP0, `(.L_x_61) ;  /* 0xfffffffd08e87547 */ /* 0x000fea000b83ffff */
.L_x_60:
[----:B------:R-:W1:Y:S01]  /*3280*/  LDS R7, [UR5+0x10] ;  /* 0x00001005ff077984 */ /* 0x000e620008000800 */
[----:B------:R-:W-:Y:S01]  /*3290*/  IMAD.U32 R5, RZ, RZ, UR6 ;  /* 0x00000006ff057e24 */ /* 0x000fe2000f8e00ff */
[----:B------:R-:W-:-:S03]  /*32a0*/  MOV R4, UR28 ;  /* 0x0000001c00047c02 */ /* 0x000fc60008000f00 */
[----:B------:R-:W-:Y:S01]  /*32b0*/  VIADD R5, R5, 0x130 ;  /* 0x0000013005057836 */ /* 0x000fe20000000000 */
[----:B-1----:R-:W-:-:S04]  /*32c0*/  SHF.L.U32 R7, R7, 0x1f, RZ ;  /* 0x0000001f07077819 */ /* 0x002fc800000006ff */
[----:B------:R-:W1:Y:S02]  /*32d0*/  SYNCS.PHASECHK.TRANS64.TRYWAIT P0, [UR5+0x8], R7 ;  /* 0x00000807ff0075a7 */ /* 0x000e640008001105 */
[----:B-1----:R-:W-:Y:S05]  /*32e0*/  @P0 BRA `(.L_x_62) ;  /* 0x0000000000080947 */ /* 0x002fea0003800000 */
[----:B------:R-:W1:Y:S02]  /*32f0*/  SYNCS.PHASECHK.TRANS64.TRYWAIT P0, [UR5+0x8], R7 ;  /* 0x00000807ff0075a7 */ /* 0x000e640008001105 */
[----:B-1----:R-:W-:Y:S05]  /*3300*/  @!P0 BRA `(.L_x_63) ;  /* 0x0000004c00f48947 */ /* 0x002fea0003800000 */
.L_x_62:
[----:B-1----:R-:W-:Y:S01]  /*3310*/  HFMA2 R0, -RZ, RZ, 0, 5.9604644775390625e-08 ;  /* 0x00000001ff007431 */ /* 0x002fe200000001ff */
[----:B------:R-:W-:Y:S01]  /*3320*/  UPRMT UR4, UR28, 0x654, UR7 ;  /* 0x000006541c047896 */ /* 0x000fe20008000007 */
[----:B------:R-:W-:Y:S01]  /*3330*/  IMAD.MOV.U32 R8, RZ, RZ, 0xffff ;  /* 0x0000ffffff087424 */ /* 0x000fe200078e00ff */
[----:B------:R-:W-:Y:S01]  /*3340*/  PRMT R4, R4, 0x654, R5 ;  /* 0x0000065404047816 */ /* 0x000fe20000000005 */
[----:B------:R-:W-:Y:S02]  /*3350*/  IMAD.MOV.U32 R6, RZ, RZ, 0x4 ;  /* 0x00000004ff067424 */ /* 0x000fe400078e00ff */
[----:B------:R-:W-:Y:S01]  /*3360*/  IMAD.SHL.U32 R9, R11, 0x20, RZ ;  /* 0x000000200b097824 */ /* 0x000fe200078e00ff */
[----:B------:R-:W-:Y:S02]  /*3370*/  MOV R5, UR4 ;  /* 0x0000000400057c02 */ /* 0x000fe40008000f00 */
[-C--:B------:R-:W-:Y:S01]  /*3380*/  SHF.L.U32 R8, R8, R11.reuse, RZ ;  /* 0x0000000b08087219 */ /* 0x080fe200000006ff */
[----:B------:R1:W-:Y:S01]  /*3390*/  SYNCS.ARRIVE.TRANS64.RED RZ, [UR4], R6 ;  /* 0x00000006ffff79a7 */ /* 0x0003e20008000404 */
[----:B------:R-:W-:Y:S01]  /*33a0*/  SHF.L.U32 R7, R0, R11, RZ ;  /* 0x0000000b00077219 */ /* 0x000fe200000006ff */
[----:B------:R1:W-:Y:S04]  /*33b0*/  STS [UR6+0x130], R9 ;  /* 0x00013009ff007988 */ /* 0x0003e80008000806 */
[----:B------:R1:W-:Y:S04]  /*33c0*/  STAS [R4.64], R11 ;  /* 0x0000000b04007dbd */ /* 0x0003e8000c0008ff */
[----:B------:R1:W-:Y:S04]  /*33d0*/  ATOMS.OR RZ, [UR5+0x14], R8 ;  /* 0x00001408ffff798c */ /* 0x0003e8000b000005 */
[----:B------:R1:W-:Y:S04]  /*33e0*/  ATOMS.OR RZ, [UR5+0x18], R7 ;  /* 0x00001807ffff798c */ /* 0x0003e8000b000005 */
[----:B------:R1:W-:Y:S02]  /*33f0*/  ATOMS.XOR RZ, [UR5+0x10], R0 ;  /* 0x00001000ffff798c */ /* 0x0003e4000b800005 */
.L_x_59:
[----:B------:R-:W-:Y:S05]  /*3400*/  BSYNC B0 ;  /* 0x0000000000007941 */ /* 0x000fea0003800000 */
.L_x_58:
[----:B------:R-:W-:Y:S05]  /*3410*/  BRA.U UP1, `(.L_x_64) ;  /* 0x00000001016c7547 */ /* 0x000fea000b800000 */
[----:B------:R-:W-:-:S03]  /*3420*/  UMOV UR4, 0xffffffff ;  /* 0xffffffff00047882 */ /* 0x000fc60000000000 */
[----:B------:R-:W-:Y:S05]  /*3430*/  BRA.DIV UR4, `(.L_x_65) ;  /* 0x0000004e04c07947 */ /* 0x000fea000b800000 */
[----:B------:R-:W-:-:S13]  /*3440*/  ELECT P6, URZ, PT ;  /* 0x0000000000ff782f */ /* 0x000fda00038c0000 */
.L_x_143:
[----:B------:R-:W-:Y:S05]  /*3450*/  @!P6 BRA `(.L_x_64) ;  /* 0x00000000005ce947 */ /* 0x000fea0003800000 */
[----:B-1----:R-:W1:Y:S02]  /*3460*/  LDS R5, [UR5+0x10] ;  /* 0x00001005ff057984 */ /* 0x002e640008000800 */
[----:B-1----:R-:W-:-:S04]  /*3470*/  SHF.L.U32 R5, R5, 0x1f, RZ ;  /* 0x0000001f05057819 */ /* 0x002fc800000006ff */
[----:B------:R-:W1:Y:S02]  /*3480*/  SYNCS.PHASECHK.TRANS64.TRYWAIT P0, [UR5+0x8], R5 ;  /* 0x00000805ff0075a7 */ /* 0x000e640008001105 */
[----:B-1----:R-:W-:Y:S05]  /*3490*/  @P0 BRA `(.L_x_66) ;  /* 0x0000000000080947 */ /* 0x002fea0003800000 */
[----:B------:R-:W1:Y:S02]  /*34a0*/  SYNCS.PHASECHK.TRANS64.TRYWAIT P0, [UR5+0x8], R5 ;  /* 0x00000805ff0075a7 */ /* 0x000e640008001105 */
[----:B-1----:R-:W-:Y:S05]  /*34b0*/  @!P0 BRA `(.L_x_67) ;  /* 0x0000004c00c08947 */ /* 0x002fea0003800000 */
.L_x_66:
[----:B------:R-:W2:Y:S01]  /*34c0*/  LDS R7, [UR6+0x130] ;  /* 0x00013006ff077984 */ /* 0x000ea20008000800 */
[----:B-1----:R-:W-:Y:S02]  /*34d0*/  HFMA2 R0, -RZ, RZ, 0, 5.9604644775390625e-08 ;  /* 0x00000001ff007431 */ /* 0x002fe400000001ff */
[----:B------:R-:W-:Y:S01]  /*34e0*/  IMAD.MOV.U32 R4, RZ, RZ, 0xffff ;  /* 0x0000ffffff047424 */ /* 0x000fe200078e00ff */
[----:B------:R-:W-:Y:S01]  /*34f0*/  UPRMT UR4, UR28, 0x654, UR7 ;  /* 0x000006541c047896 */ /* 0x000fe20008000007 */
[----:B--2---:R-:W-:-:S03]  /*3500*/  IMAD.SHL.U32 R5, R7, 0x20, RZ ;  /* 0x0000002007057824 */ /* 0x004fc600078e00ff */
[-C--:B------:R-:W-:Y:S02]  /*3510*/  SHF.L.U32 R4, R4, R7.reuse, RZ ;  /* 0x0000000704047219 */ /* 0x080fe400000006ff */
[----:B------:R-:W-:Y:S01]  /*3520*/  SHF.L.U32 R7, R0, R7, RZ ;  /* 0x0000000700077219 */ /* 0x000fe200000006ff */
[----:B------:R2:W-:Y:S04]  /*3530*/  STS [UR6+0x130], R5 ;  /* 0x00013005ff007988 */ /* 0x0005e80008000806 */
[----:B------:R2:W-:Y:S04]  /*3540*/  ATOMS.OR RZ, [UR5+0x14], R4 ;  /* 0x00001404ffff798c */ /* 0x0005e8000b000005 */
[----:B------:R2:W-:Y:S01]  /*3550*/  ATOMS.OR RZ, [UR5+0x18], R7 ;  /* 0x00001807ffff798c */ /* 0x0005e2000b000005 */
[----:B------:R-:W-:Y:S03]  /*3560*/  SYNCS.ARRIVE.TRANS64.RED.A1T0 RZ, [UR4], RZ ;  /* 0x000000ffffff79a7 */ /* 0x000fe60008100404 */
[----:B------:R2:W-:Y:S01]  /*3570*/  ATOMS.XOR RZ, [UR5+0x10], R0 ;  /* 0x00001000ffff798c */ /* 0x0005e2000b800005 */
[----:B------:R-:W-:Y:S05]  /*3580*/  BRA `(.L_x_64) ;  /* 0x0000000000107947 */ /* 0x000fea0003800000 */
.L_x_57:
[----:B------:R-:W-:Y:S02]  /*3590*/  MOV R0, 0xffffffff ;  /* 0xffffffff00007802 */ /* 0x000fe40000000f00 */
[----:B------:R-:W-:-:S03]  /*35a0*/  MOV R4, 0x35d0 ;  /* 0x000035d000047802 */ /* 0x000fc60000000f00 */
[----:B------:R1:W-:Y:S04]  /*35b0*/  STS [UR6+0x130], R0 ;  /* 0x00013000ff007988 */ /* 0x0003e80008000806 */
[----:B-1---5:R-:W-:Y:S05]  /*35c0*/  CALL.REL.NOINC `($__internal_1_$__cuda_sm10x_tcgen05_guardrail_trap_phase_invalid_during_alloc) ;  /* 0x0000005400087944 */ /* 0x022fea0003c00000 */
.L_x_64:
[----:B------:R-:W-:Y:S05]  /*35d0*/  WARPSYNC.ALL ;  /* 0x0000000000007948 */ /* 0x000fea0003800000 */
[----:B------:R-:W3:Y:S01]  /*35e0*/  S2UR UR4, SR_CgaCtaId ;  /* 0x00000000000479c3 */ /* 0x000ee20000008800 */
[----:B------:R-:W-:Y:S01]  /*35f0*/  UMOV UR13, 0x400 ;  /* 0x00000400000d7882 */ /* 0x000fe20000000000 */
[----:B------:R-:W-:-:S06]  /*3600*/  NOP ;  /* 0x0000000000007918 */ /* 0x000fcc0000000000 */
[----:B------:R-:W-:Y:S06]  /*3610*/  BAR.ARV 0x6, 0xa0 ;  /* 0x0182800000007b1d */ /* 0x000fec0000002000 */
[----:B------:R-:W4:Y:S01]  /*3620*/  LDCU UR6, c[0x0][0x38c] ;  /* 0x00007180ff0677ac */ /* 0x000f220008000800 */
[----:B------:R-:W-:Y:S01]  /*3630*/  LOP3.LUT R3, R3, 0xffff, RZ, 0xc0, !PT ;  /* 0x0000ffff03037812 */ /* 0x000fe200078ec0ff */
[----:B-1----:R-:W-:Y:S01]  /*3640*/  IMAD.MOV.U32 R9, RZ, RZ, 0x1 ;  /* 0x00000001ff097424 */ /* 0x002fe200078e00ff */
[----:B------:R-:W-:Y:S01]  /*3650*/  LOP3.LUT R2, R2, 0xffff, RZ, 0xc0, !PT ;  /* 0x0000ffff02027812 */ /* 0x000fe200078ec0ff */
[----:B------:R-:W-:Y:S01]  /*3660*/  IMAD.MOV.U32 R8, RZ, RZ, RZ ;  /* 0x000000ffff087224 */ /* 0x000fe200078e00ff */
[----:B------:R-:W-:Y:S01]  /*3670*/  R2UR UR16, R3 ;  /* 0x00000000031072ca */ /* 0x000fe200000e0000 */
[----:B------:R-:W-:Y:S01]  /*3680*/  UMOV UR20, URZ ;  /* 0x000000ff00147c82 */ /* 0x000fe20008000000 */
[----:B------:R-:W-:-:S02]  /*3690*/  R2UR UR24, R2 ;  /* 0x00000000021872ca */ /* 0x000fc400000e0000 */
[----:B------:R-:W-:Y:S01]  /*36a0*/  CS2R R2, SRZ ;  /* 0x0000000000027805 */ /* 0x000fe2000001ff00 */
[----:B------:R-:W-:Y:S01]  /*36b0*/  UMOV UR10, URZ ;  /* 0x000000ff000a7c82 */ /* 0x000fe20008000000 */
[----:B---3--:R-:W-:Y:S02]  /*36c0*/  ULEA UR13, UR4, UR13, 0x18 ;  /* 0x0000000d040d7291 */ /* 0x008fe4000f8ec0ff */
[----:B------:R-:W-:Y:S02]  /*36d0*/  UISETP.NE.AND UP3, UPT, UR27, URZ, UPT ;  /* 0x000000ff1b00728c */ /* 0x000fe4000bf65270 */
[----:B------:R-:W-:Y:S02]  /*36e0*/  UIADD3 UR5, UPT, UPT, UR13, 0x4300, URZ ;  /* 0x000043000d057890 */ /* 0x000fe4000fffe0ff */
[----:B------:R-:W-:Y:S02]  /*36f0*/  UIADD3 UR4, UPT, UPT, UR13, 0x6b00, URZ ;  /* 0x00006b000d047890 */ /* 0x000fe4000fffe0ff */
[----:B----4-:R-:W-:Y:S01]  /*3700*/  UIADD3 UR6, UPT, UPT, UR6, 0x1f, URZ ;  /* 0x0000001f06067890 */ /* 0x010fe2000fffe0ff */
[----:B--2---:R-:W1:Y:S01]  /*3710*/  LDS R0, [UR13+0x130] ;  /* 0x0001300dff007984 */ /* 0x004e620008000800 */
[----:B------:R-:W-:-:S02]  /*3720*/  USHF.R.U32.HI UR5, URZ, 0x4, UR5 ;  /* 0x00000004ff057899 */ /* 0x000fc40008011605 */
[----:B------:R-:W-:Y:S02]  /*3730*/  USHF.R.S32.HI UR21, URZ, 0x1f, UR6 ;  /* 0x0000001fff157899 */ /* 0x000fe40008011406 */
[----:B------:R-:W-:Y:S02]  /*3740*/  USHF.R.U32.HI UR4, URZ, 0x4, UR4 ;  /* 0x00000004ff047899 */ /* 0x000fe40008011604 */
[----:B------:R-:W-:Y:S02]  /*3750*/  ULEA.HI UR21, UR21, UR6, URZ, 0x5 ;  /* 0x0000000615157291 */ /* 0x000fe4000f8f28ff */
[----:B------:R-:W-:Y:S02]  /*3760*/  ULOP3.LUT UR5, UR5, 0x3fff, URZ, 0xc0, !UPT ;  /* 0x00003fff05057892 */ /* 0x000fe4000f8ec0ff */
[----:B------:R-:W-:Y:S02]  /*3770*/  USHF.R.S32.HI UR21, URZ, 0x5, UR21 ;  /* 0x00000005ff157899 */ /* 0x000fe40008011415 */
[----:B------:R-:W-:-:S02]  /*3780*/  ULOP3.LUT UR18, UR4, 0x3fff, URZ, 0xc0, !UPT ;  /* 0x00003fff04127892 */ /* 0x000fc4000f8ec0ff */
[----:B------:R-:W-:Y:S02]  /*3790*/  UISETP.LT.AND UP0, UPT, UR21, 0x1, UPT ;  /* 0x000000011500788c */ /* 0x000fe4000bf01270 */
[----:B------:R-:W-:Y:S02]  /*37a0*/  ULOP3.LUT UR17, UR5, 0x10000, URZ, 0xfc, !UPT ;  /* 0x0001000005117892 */ /* 0x000fe4000f8efcff */
[----:B------:R-:W-:Y:S02]  /*37b0*/  ULOP3.LUT UR18, UR18, 0x10000, URZ, 0xfc, !UPT ;  /* 0x0001000012127892 */ /* 0x000fe4000f8efcff */
[----:B------:R-:W-:Y:S01]  /*37c0*/  USEL UR25, UR21, 0x1, !UP0 ;  /* 0x0000000115197887 */ /* 0x000fe2000c000000 */
[----:B------:R-:W-:Y:S01]  /*37d0*/  UMOV UR11, URZ ;  /* 0x000000ff000b7c82 */ /* 0x000fe20008000000 */
[----:B------:R-:W-:Y:S01]  /*37e0*/  UMOV UR22, 0x0 ;  /* 0x0000000000167882 */ /* 0x000fe20000000000 */
[----:B------:R-:W-:Y:S01]  /*37f0*/  UMOV UR23, 0x8200490 ;  /* 0x0820049000177882 */ /* 0x000fe20000000000 */
[----:B-1----:R-:W-:-:S15]  /*3800*/  R2UR UR26, R0 ;  /* 0x00000000001a72ca */ /* 0x002fde00000e0000 */
.L_x_75:
[C---:B------:R-:W-:Y:S02]  /*3810*/  LEA R0, R8.reuse, UR13, 0x3 ;  /* 0x0000000d08007c11 */ /* 0x040fe4000f8e18ff */
[----:B------:R-:W-:Y:S02]  /*3820*/  SHF.L.U32 R5, R3, 0x1f, RZ ;  /* 0x0000001f03057819 */ /* 0x000fe400000006ff */
[----:B------:R-:W-:Y:S02]  /*3830*/  LEA R4, R8, UR13, 0x4 ;  /* 0x0000000d08047c11 */ /* 0x000fe4000f8e20ff */
[----:B------:R-:W1:Y:S02]  /*3840*/  SYNCS.PHASECHK.TRANS64.TRYWAIT P0, [R0+URZ+0x80], R5 ;  /* 0x00008005000075a7 */ /* 0x000e6400080011ff */
[----:B-1-3--:R-:W-:Y:S05]  /*3850*/  @!P0 BRA `(.L_x_68) ;  /* 0x0000004800f08947 */ /* 0x00afea0003800000 */
.L_x_144:
[----:B-1----:R-:W1:Y:S01]  /*3860*/  LDS.128 R4, [R4+0x110] ;  /* 0x0001100004047984 */ /* 0x002e620000000c00 */
[----:B------:R-:W-:Y:S02]  /*3870*/  VIADD R0, R0, 0x90 ;  /* 0x0000009000007836 */ /* 0x000fe40000000000 */
[----:B------:R-:W-:Y:S01]  /*3880*/  VIADD R8, R8, 0x1 ;  /* 0x0000000108087836 */ /* 0x000fe20000000000 */
[----:B------:R-:W-:Y:S01]  /*3890*/  @!PT LDS RZ, [RZ] ;  /* 0x00000000fffff984 */ /* 0x000fe20000000800 */
[----:B------:R-:W-:Y:S01]  /*38a0*/  @!PT LDS RZ, [RZ] ;  /* 0x00000000fffff984 */ /* 0x000fe20000000800 */
[----:B------:R-:W-:Y:S01]  /*38b0*/  @!PT LDS RZ, [RZ] ;  /* 0x00000000fffff984 */ /* 0x000fe20000000800 */
[----:B------:R-:W-:Y:S01]  /*38c0*/  @!PT LDS RZ, [RZ] ;  /* 0x00000000fffff984 */ /* 0x000fe20000000800 */
[----:B------:R2:W-:Y:S06]  /*38d0*/  MEMBAR.ALL.CTA ;  /* 0x0000000000007992 */ /* 0x0005ec0000008000 */
[----:B--2---:R-:W2:Y:S01]  /*38e0*/  FENCE.VIEW.ASYNC.S ;  /* 0x00000000000073c6 */ /* 0x004ea20000000000 */
[----:B------:R-:W-:-:S04]  /*38f0*/  PRMT R0, RZ, 0x654, R0 ;  /* 0x00000654ff007816 */ /* 0x000fc80000000000 */
[----:B--2---:R2:W-:Y:S01]  /*3900*/  SYNCS.ARRIVE.TRANS64.RED.A1T0 RZ, [R0+URZ], RZ ;  /* 0x000000ff00ff79a7 */ /* 0x0045e200081004ff */
[----:B-1----:R-:W-:Y:S01]  /*3910*/  LOP3.LUT P1, RZ, R6, 0x1, RZ, 0xc0, !PT ;  /* 0x0000000106ff7812 */ /* 0x002fe2000782c0ff */
[----:B--2---:R-:W-:-:S12]  /*3920*/  BRA.U UP3, `(.L_x_69) ;  /* 0x0000000103cc7547 */ /* 0x004fd8000b800000 */
[----:B------:R-:W1:Y:S01]  /*3930*/  LDCU UR4, c[0x0][0x38c] ;  /* 0x00007180ff0477ac */ /* 0x000e620008000800 */
[----:B------:R-:W-:Y:S02]  /*3940*/  PLOP3.LUT P2, PT, PT, PT, PT, 0x80, 0x8 ;  /* 0x000000000008781c */ /* 0x000fe40003f4f070 */
[----:B------:R-:W-:Y:S01]  /*3950*/  SHF.L.U32 R5, R9, 0x1f, RZ ;  /* 0x0000001f09057819 */ /* 0x000fe200000006ff */
[----:B------:R-:W-:Y:S02]  /*3960*/  ULEA UR19, UR20, UR13, 0x3 ;  /* 0x0000000d14137291 */ /* 0x000fe4000f8e18ff */
[----:B-1----:R-:W-:-:S06]  /*3970*/  UISETP.GE.AND UP0, UPT, UR4, 0x1, UPT ;  /* 0x000000010400788c */ /* 0x002fcc000bf06270 */
[----:B------:R-:W-:-:S05]  /*3980*/  PLOP3.LUT P0, PT, PT, PT, UP0, 0x80, 0x8 ;  /* 0x000000000008781c */ /* 0x000fca0003f0f008 */
[----:B------:R-:W-:-:S08]  /*3990*/  @UP0 ULEA UR4, UR10, UR13, 0x3 ;  /* 0x0000000d0a040291 */ /* 0x000fd0000f8e18ff */
[----:B------:R-:W-:-:S04]  /*39a0*/  @P0 SHF.L.U32 R0, R2, 0x1f, RZ ;  /* 0x0000001f02000819 */ /* 0x000fc800000006ff */
[----:B------:R1:W2:Y:S01]  /*39b0*/  @P0 SYNCS.PHASECHK.TRANS64.TRYWAIT P2, [UR4], R0 ;  /* 0x00000000ff0005a7 */ /* 0x0002a20008041104 */
[----:B------:R-:W3:Y:S02]  /*39c0*/  SYNCS.PHASECHK.TRANS64.TRYWAIT P0, [UR19+0xc0], R5 ;  /* 0x0000c005ff0075a7 */ /* 0x000ee40008001113 */
[----:B-123--:R-:W-:Y:S05]  /*39d0*/  @!P0 BRA `(.L_x_70) ;  /* 0x0000004800a48947 */ /* 0x00efea0003800000 */
.L_x_146:
[----:B------:R-:W-:Y:S01]  /*39e0*/  UMOV UR14, UR11 ;  /* 0x0000000b000e7c82 */ /* 0x000fe20008000000 */
[----:B------:R-:W-:Y:S05]  /*39f0*/  BRA.U !UP0, `(.L_x_71) ;  /* 0x0000000108887547 */ /* 0x000fea000b800000 */
[----:B------:R-:W-:Y:S02]  /*3a00*/  UIADD3 UR14, UPT, UPT, UR25, UR11, URZ ;  /* 0x0000000b190e7290 */ /* 0x000fe4000fffe0ff */
[----:B------:R-:W-:Y:S02]  /*3a10*/  ULEA UR15, UR20, UR26, 0x6 ;  /* 0x0000001a140f7291 */ /* 0x000fe4000f8e30ff */
[----:B------:R-:W-:Y:S01]  /*3a20*/  UPLOP3.LUT UP2, UPT, UPT, UPT, UPT, 0x40, 0x4 ;  /* 0x000000000004789c */ /* 0x000fe20003f4e870 */
[----:B------:R-:W-:Y:S01]  /*3a30*/  UMOV UR12, UR21 ;  /* 0x00000015000c7c82 */ /* 0x000fe20008000000 */
[----:B------:R-:W-:-:S09]  /*3a40*/  UMOV UR5, UR10 ;  /* 0x0000000a00057c82 */ /* 0x000fd20008000000 */
.L_x_74:
[----:B--2---:R-:W-:Y:S01]  /*3a50*/  ULEA UR6, UR5, UR13, 0x3 ;  /* 0x0000000d05067291 */ /* 0x004fe2000f8e18ff */
[----:B---3--:R-:W-:Y:S11]  /*3a60*/  @P2 BRA `(.L_x_72) ;  /* 0x00000000000c2947 */ /* 0x008ff60003800000 */
[----:B-1----:R-:W-:Y:S04]  /*3a70*/  SHF.L.U32 R5, R2, 0x1f, RZ ;  /* 0x0000001f02057819 */ /* 0x002fe800000006ff */
[----:B------:R-:W1:Y:S02]  /*3a80*/  SYNCS.PHASECHK.TRANS64.TRYWAIT P0, [UR6], R5 ;  /* 0x00000005ff0075a7 */ /* 0x000e640008001106 */
[----:B-1----:R-:W-:Y:S05]  /*3a90*/  @!P0 BRA `(.L_x_73) ;  /* 0x00000048008c8947 */ /* 0x002fea0003800000 */
.L_x_72:
[----:B------:R-:W-:Y:S01]  /*3aa0*/  UISETP.NE.AND UP0, UPT, UR12, 0x1, UPT ;  /* 0x000000010c00788c */ /* 0x000fe2000bf05270 */
[----:B------:R-:W-:Y:S01]  /*3ab0*/  PLOP3.LUT P2, PT, PT, PT, PT, 0x80, 0x8 ;  /* 0x000000000008781c */ /* 0x000fe20003f4f070 */
[----:B------:R-:W-:Y:S02]  /*3ac0*/  UIADD3 UR4, UPT, UPT, UR5, 0x1, URZ ;  /* 0x0000000105047890 */ /* 0x000fe4000fffe0ff */
[----:B------:R-:W-:Y:S02]  /*3ad0*/  ULEA UR8, UR5, UR18, 0x7 ;  /* 0x0000001205087291 */ /* 0x000fe4000f8e38ff */
[----:B------:R-:W-:Y:S01]  /*3ae0*/  UISETP.NE.AND UP1, UPT, UR4, 0x5, UPT ;  /* 0x000000050400788c */ /* 0x000fe2000bf25270 */
[----:B------:R-:W-:Y:S01]  /*3af0*/  PLOP3.LUT P0, PT, PT, PT, UP0, 0x80, 0x8 ;  /* 0x000000000008781c */ /* 0x000fe20003f0f008 */
[----:B------:R-:W-:Y:S02]  /*3b00*/  UIADD3 UR11, UPT, UPT, UR11, 0x1, URZ ;  /* 0x000000010b0b7890 */ /* 0x000fe4000fffe0ff */
[----:B------:R-:W-:Y:S02]  /*3b10*/  USEL UR7, URZ, 0x1, UP1 ;  /* 0x00000001ff077887 */ /* 0x000fe40008800000 */
[----:B------:R-:W-:Y:S01]  /*3b20*/  USEL UR10, UR4, URZ, UP1 ;  /* 0x000000ff040a7287 */ /* 0x000fe20008800000 */
[----:B------:R-:W-:Y:S01]  /*3b30*/  UMOV UR9, 0xc0004010 ;  /* 0xc000401000097882 */ /* 0x000fe20000000000 */
[----:B------:R-:W-:Y:S02]  /*3b40*/  UIADD3 UR12, UPT, UPT, UR12, -0x1, URZ ;  /* 0xffffffff0c0c7890 */ /* 0x000fe4000fffe0ff */
[----:B------:R-:W-:Y:S01]  /*3b50*/  LOP3.LUT R2, R2, UR7, RZ, 0x3c, !PT ;  /* 0x0000000702027c12 */ /* 0x000fe2000f8e3cff */
[----:B------:R-:W-:Y:S01]  /*3b60*/  @UP0 ULEA UR4, UR10, UR13, 0x3 ;  /* 0x0000000d0a040291 */ /* 0x000fe2000f8e18ff */
[----:B------:R-:W-:Y:S02]  /*3b70*/  UMOV UR7, 0xc0004010 ;  /* 0xc000401000077882 */ /* 0x000fe40000000000 */
[----:B-1----:R-:W-:Y:S01]  /*3b80*/  @P0 SHF.L.U32 R0, R2, 0x1f, RZ ;  /* 0x0000001f02000819 */ /* 0x002fe200000006ff */
[----:B------:R-:W-:Y:S05]  /*3b90*/  UISETP.NE.AND UP0, UPT, UR11, UR14, UPT ;  /* 0x0000000e0b00728c */ /* 0x000fea000bf05270 */
[----:B------:R2:W3:Y:S01]  /*3ba0*/  @P0 SYNCS.PHASECHK.TRANS64.TRYWAIT P2, [UR4], R0 ;  /* 0x00000000ff0005a7 */ /* 0x0004e20008041104 */
[----:B------:R-:W-:Y:S02]  /*3bb0*/  UIADD3 UR4, UPT, UPT, UR6, 0x28, URZ ;  /* 0x0000002806047890 */ /* 0x000fe4000fffe0ff */
[----:B------:R-:W-:Y:S03]  /*3bc0*/  ULEA UR6, UR5, UR17, 0x7 ;  /* 0x0000001105067291 */ /* 0x000fe6000f8e38ff */
[----:B------:R-:W-:Y:S06]  /*3bd0*/  UMOV UR5, UR10 ;  /* 0x0000000a00057c82 */ /* 0x000fec0008000000 */
[----:B------:R2:W-:Y:S01]  /*3be0*/  UTCQMMA.2CTA gdesc[UR6], gdesc[UR8], tmem[UR15], tmem[UR22], idesc[UR23], UP2 ;  /* 0x00ff1608060075ea */ /* 0x0005e2000920030f */
[----:B------:R-:W-:Y:S01]  /*3bf0*/  UPLOP3.LUT UP2, UPT, UPT, UPT, UPT, 0x80, 0x8 ;  /* 0x000000000008789c */ /* 0x000fe20003f4f070 */
[----:B------:R2:W-:Y:S01]  /*3c00*/  UTCBAR.2CTA.MULTICAST [UR4], URZ, UR16 ;  /* 0x000000ff040073e9 */ /* 0x0005e20008200810 */
[----:B------:R-:W-:Y:S09]  /*3c10*/  BRA.U UP0, `(.L_x_74) ;  /* 0xfffffffd008c7547 */ /* 0x000ff2000b83ffff */
.L_x_71:
[----:B--2---:R-:W-:Y:S01]  /*3c20*/  UIADD3 UR4, UPT, UPT, UR19, 0xa0, URZ ;  /* 0x000000a013047890 */ /* 0x004fe2000fffe0ff */
[----:B------:R-:W-:-:S08]  /*3c30*/  UMOV UR11, UR14 ;  /* 0x0000000e000b7c82 */ /* 0x000fd00008000000 */
[----:B------:R2:W-:Y:S01]  /*3c40*/  UTCBAR.2CTA.MULTICAST [UR4], URZ, UR24 ;  /* 0x000000ff040073e9 */ /* 0x0005e20008200818 */
[----:B------:R-:W-:Y:S02]  /*3c50*/  NOP ;  /* 0x0000000000007918 */ /* 0x000fe40000000000 */
.L_x_69:
[----:B--2---:R-:W-:Y:S01]  /*3c60*/  UIADD3 UR4, UPT, UPT, UR20, 0x1, URZ ;  /* 0x0000000114047890 */ /* 0x004fe2000fffe0ff */
[----:B------:R-:W-:-:S03]  /*3c70*/  ISETP.NE.AND P0, PT, R8, 0x2, PT ;  /* 0x000000020800780c */ /* 0x000fc60003f05270 */
[----:B------:R-:W-:Y:S01]  /*3c80*/  UISETP.NE.AND UP0, UPT, UR4, 0x4, UPT ;  /* 0x000000040400788c */ /* 0x000fe2000bf05270 */
[----:B-1----:R-:W-:Y:S02]  /*3c90*/  SEL R0, RZ, 0x1, P0 ;  /* 0x00000001ff007807 */ /* 0x002fe40000000000 */
[----:B------:R-:W-:Y:S01]  /*3ca0*/  SEL R8, R8, RZ, P0 ;  /* 0x000000ff08087207 */ /* 0x000fe20000000000 */
[----:B------:R-:W-:Y:S01]  /*3cb0*/  USEL UR5, URZ, 0x1, UP0 ;  /* 0x00000001ff057887 */ /* 0x000fe20008000000 */
[----:B------:R-:W-:Y:S01]  /*3cc0*/  LOP3.LUT R3, R3, R0, RZ, 0x3c, !PT ;  /* 0x0000000003037212 */ /* 0x000fe200078e3cff */
[----:B------:R-:W-:-:S04]  /*3cd0*/  USEL UR20, UR4, URZ, UP0 ;  /* 0x000000ff04147287 */ /* 0x000fc80008000000 */
[----:B------:R-:W-:Y:S01]  /*3ce0*/  LOP3.LUT R9, R9, UR5, RZ, 0x3c, !PT ;  /* 0x0000000509097c12 */ /* 0x000fe2000f8e3cff */
[----:B------:R-:W-:Y:S07]  /*3cf0*/  @P1 BRA `(.L_x_75) ;  /* 0xfffffff800c41947 */ /* 0x000fee000383ffff */
[----:B------:R-:W1:Y:S01]  /*3d00*/  S2UR UR8, SR_CgaCtaId ;  /* 0x00000000000879c3 */ /* 0x000e620000008800 */
[----:B------:R-:W-:Y:S01]  /*3d10*/  ELECT P0, URZ, PT ;  /* 0x0000000000ff782f */ /* 0x000fe20003800000 */
[----:B------:R-:W-:Y:S01]  /*3d20*/  HFMA2 R0, -RZ, RZ, 0, 5.9604644775390625e-08 ;  /* 0x00000001ff007431 */ /* 0x000fe200000001ff */
[----:B------:R-:W-:-:S05]  /*3d30*/  UMOV UR4, 0x40 ;  /* 0x0000004000047882 */ /* 0x000fca0000000000 */
[----:B------:R-:W-:Y:S01]  /*3d40*/  UVIRTCOUNT.DEALLOC.SMPOOL 0x80 ;  /* 0x000000800000784c */ /* 0x000fe20000000000 */
[----:B------:R-:W-:Y:S02]  /*3d50*/  UISETP.NE.AND UP1, UPT, UR27, URZ, UPT ;  /* 0x000000ff1b00728c */ /* 0x000fe4000bf25270 */
[----:B-1----:R-:W-:-:S09]  /*3d60*/  ULEA UR8, UR8, UR4, 0x18 ;  /* 0x0000000408087291 */ /* 0x002fd2000f8ec0ff */
[----:B------:R1:W-:Y:S01]  /*3d70*/  @P0 STS.U8 [UR8+0x1c], R0 ;  /* 0x00001c00ff000988 */ /* 0x0003e20008000008 */
[----:B------:R-:W-:Y:S05]  /*3d80*/  BRA.U UP1, `(.L_x_76) ;  /* 0x0000000101a07547 */ /* 0x000fea000b800000 */
[----:B------:R-:W-:Y:S01]  /*3d90*/  UIADD3 UR7, UPT, UPT, UR13, 0xc0, URZ ;  /* 0x000000c00d077890 */ /* 0x000fe2000fffe0ff */
[----:B------:R-:W-:-:S03]  /*3da0*/  SHF.L.U32 R3, R9, 0x1f, RZ ;  /* 0x0000001f09037819 */ /* 0x000fc600000006ff */
[----:B------:R-:W-:-:S09]  /*3db0*/  ULEA UR4, UR20, UR7, 0x3 ;  /* 0x0000000714047291 */ /* 0x000fd2000f8e18ff */
[----:B------:R-:W2:Y:S02]  /*3dc0*/  SYNCS.PHASECHK.TRANS64.TRYWAIT P0, [UR4], R3 ;  /* 0x00000003ff0075a7 */ /* 0x000ea40008001104 */
[----:B--2---:R-:W-:Y:S05]  /*3dd0*/  @!P0 BRA `(.L_x_77) ;  /* 0x0000004400d48947 */ /* 0x004fea0003800000 */
.L_x_149:
        /* <DEDUP_REMOVED lines=9> */
.L_x_151:
        /* <DEDUP_REMOVED lines=9> */
.L_x_153:
[----:B------:R-:W-:-:S04]  /*3f00*/  UIADD3 UR4, UPT, UPT, UR4, 0x1, URZ ;  /* 0x0000000104047890 */ /* 0x000fc8000fffe0ff */
[----:B------:R-:W-:-:S04]  /*3f10*/  UISETP.NE.AND UP0, UPT, UR4, 0x4, UPT ;  /* 0x000000040400788c */ /* 0x000fc8000bf05270 */
[----:B------:R-:W-:Y:S02]  /*3f20*/  USEL UR5, URZ, 0x1, UP0 ;  /* 0x00000001ff057887 */ /* 0x000fe40008000000 */
[----:B------:R-:W-:-:S04]  /*3f30*/  USEL UR4, UR4, URZ, UP0 ;  /* 0x000000ff04047287 */ /* 0x000fc80008000000 */
[----:B------:R-:W-:Y:S01]  /*3f40*/  ULEA UR4, UR4, UR7, 0x3 ;  /* 0x0000000704047291 */ /* 0x000fe2000f8e18ff */
[----:B-1----:R-:W-:-:S04]  /*3f50*/  LOP3.LUT R3, R2, UR5, RZ, 0x3c, !PT ;  /* 0x0000000502037c12 */ /* 0x002fc8000f8e3cff */
[----:B------:R-:W-:Y:S01]  /*3f60*/  SHF.L.U32 R3, R3, 0x1f, RZ ;  /* 0x0000001f03037819 */ /* 0x000fe200000006ff */
[----:B------:R-:W-:-:S04]  /*3f70*/  IMAD.U32 R0, RZ, RZ, UR4 ;  /* 0x00000004ff007e24 */ /* 0x000fc8000f8e00ff */
[----:B------:R1:W2:Y:S03]  /*3f80*/  SYNCS.PHASECHK.TRANS64.TRYWAIT P0, [R0+URZ], R3 ;  /* 0x00000003000075a7 */ /* 0x0002a600080011ff */
[----:B--2---:R-:W-:Y:S05]  /*3f90*/  @!P0 NANOSLEEP.SYNCS 0x989680 ;  /* 0x009896800000895d */ /* 0x004fea0003900000 */
[----:B------:R-:W2:Y:S02]  /*3fa0*/  @!P0 SYNCS.PHASECHK.TRANS64 P0, [R0+URZ], R3 ;  /* 0x00000003000085a7 */ /* 0x000ea400080010ff */
[----:B--2---:R-:W-:Y:S05]  /*3fb0*/  @P0 BRA `(.L_x_80) ;  /* 0x0000000000200947 */ /* 0x004fea0003800000 */
.L_x_81:
[----:B--2---:R2:W4:Y:S02]  /*3fc0*/  SYNCS.PHASECHK.TRANS64.TRYWAIT P0, [R0+URZ], R3 ;  /* 0x00000003000075a7 */ /* 0x00452400080011ff */
[----:B----4-:R-:W-:Y:S05]  /*3fd0*/  @!P0 NANOSLEEP.SYNCS 0x989680 ;  /* 0x009896800000895d */ /* 0x010fea0003900000 */
[----:B------:R-:W4:Y:S02]  /*3fe0*/  @!P0 SYNCS.PHASECHK.TRANS64 P0, [R0+URZ], R3 ;  /* 0x00000003000085a7 */ /* 0x000f2400080010ff */
[----:B----4-:R-:W-:Y:S05]  /*3ff0*/  @!P0 BRA `(.L_x_81) ;  /* 0xfffffffc00f08947 */ /* 0x010fea000383ffff */
[----:B------:R-:W-:Y:S05]  /*4000*/  BRA `(.L_x_80) ;  /* 0x00000000000c7947 */ /* 0x000fea0003800000 */
.L_x_76:
[----:B------:R-:W-:-:S04]  /*4010*/  UIADD3 UR4, UPT, UPT, UR13, 0x100, URZ ;  /* 0x000001000d047890 */ /* 0x000fc8000fffe0ff */
[----:B------:R-:W-:-:S09]  /*4020*/  UPRMT UR4, UR28, 0x654, UR4 ;  /* 0x000006541c047896 */ /* 0x000fd20008000004 */
[----:B------:R-:W-:Y:S03]  /*4030*/  SYNCS.ARRIVE.TRANS64.RED.A1T0 RZ, [UR4], RZ ;  /* 0x000000ffffff79a7 */ /* 0x000fe60008100404 */
.L_x_80:
[----:B-12---:R-:W-:Y:S01]  /*4040*/  SHF.L.U32 R3, RZ, 0x1f, RZ ;  /* 0x0000001fff037819 */ /* 0x006fe200000006ff */
[----:B------:R-:W-:Y:S01]  /*4050*/  UIADD3 UR4, UPT, UPT, UR13, 0x100, URZ ;  /* 0x000001000d047890 */ /* 0x000fe2000fffe0ff */
[----:B------:R-:W-:Y:S02]  /*4060*/  PLOP3.LUT P0, PT, PT, PT, UP1, 0x80, 0x8 ;  /* 0x000000000008781c */ /* 0x000fe40003f0f018 */
[----:B------:R-:W1:Y:S02]  /*4070*/  SYNCS.PHASECHK.TRANS64.TRYWAIT P1, [UR13+0x100], R3 ;  /* 0x00010003ff0075a7 */ /* 0x000e64000802110d */
[----:B-1----:R-:W-:Y:S09]  /*4080*/  @!P1 BRA `(.L_x_82) ;  /* 0x0000004400709947 */ /* 0x002ff20003800000 */
.L_x_155:
[----:B------:R-:W-:Y:S01]  /*4090*/  @!UP1 UPRMT UR4, UR28, 0x654, UR4 ;  /* 0x000006541c049896 */ /* 0x000fe20008000004 */
[----:B------:R-:W-:Y:S01]  /*40a0*/  UMOV UR5, 0xffff ;  /* 0x0000ffff00057882 */ /* 0x000fe20000000000 */
[----:B------:R-:W-:-:S07]  /*40b0*/  UMOV UR6, 0x1 ;  /* 0x0000000100067882 */ /* 0x000fce0000000000 */
[----:B------:R-:W-:Y:S01]  /*40c0*/  @!P0 SYNCS.ARRIVE.TRANS64.RED.A1T0 RZ, [UR4], RZ ;  /* 0x000000ffffff89a7 */ /* 0x000fe20008100404 */
[----:B------:R-:W-:Y:S01]  /*40d0*/  NOP ;  /* 0x0000000000007918 */ /* 0x000fe20000000000 */
[----:B-1----:R-:W1:Y:S01]  /*40e0*/  LDS R0, [UR8+0x14] ;  /* 0x00001408ff007984 */ /* 0x002e620008000800 */
[----:B------:R-:W-:-:S04]  /*40f0*/  ULOP3.LUT UR4, UR26, 0xffff, URZ, 0xc0, !UPT ;  /* 0x0000ffff1a047892 */ /* 0x000fc8000f8ec0ff */
[----:B------:R-:W-:-:S04]  /*4100*/  USHF.R.U32.HI UR4, URZ, 0x5, UR4 ;  /* 0x00000005ff047899 */ /* 0x000fc80008011604 */
[----:B------:R-:W-:Y:S02]  /*4110*/  USHF.L.U32 UR5, UR5, UR4, URZ ;  /* 0x0000000405057299 */ /* 0x000fe400080006ff */
[----:B------:R-:W-:-:S04]  /*4120*/  USHF.L.U32 UR4, UR6, UR4, URZ ;  /* 0x0000000406047299 */ /* 0x000fc800080006ff */
[----:B-1----:R-:W-:-:S04]  /*4130*/  LOP3.LUT R0, R0, UR5, RZ, 0xc0, !PT ;  /* 0x0000000500007c12 */ /* 0x002fc8000f8ec0ff */
[----:B------:R-:W-:-:S13]  /*4140*/  ISETP.NE.AND P0, PT, R0, UR5, PT ;  /* 0x0000000500007c0c */ /* 0x000fda000bf05270 */
[----:B------:R-:W-:Y:S05]  /*4150*/  @P0 BRA `(.L_x_83) ;  /* 0x0000000000580947 */ /* 0x000fea0003800000 */
[----:B------:R-:W1:Y:S02]  /*4160*/  LDS R0, [UR8+0x18] ;  /* 0x00001808ff007984 */ /* 0x000e640008000800 */
[----:B-1----:R-:W-:-:S04]  /*4170*/  LOP3.LUT R0, R0, UR4, RZ, 0xc0, !PT ;  /* 0x0000000400007c12 */ /* 0x002fc8000f8ec0ff */
[----:B------:R-:W-:-:S13]  /*4180*/  ISETP.NE.AND P0, PT, R0, UR4, PT ;  /* 0x0000000400007c0c */ /* 0x000fda000bf05270 */
[----:B------:R-:W-:Y:S05]  /*4190*/  @P0 BRA `(.L_x_84) ;  /* 0x00000000003c0947 */ /* 0x000fea0003800000 */
[----:B------:R-:W1:Y:S01]  /*41a0*/  S2R R2, SR_LANEID ;  /* 0x0000000000027919 */ /* 0x000e620000000000 */
[----:B------:R-:W-:Y:S01]  /*41b0*/  ULOP3.LUT UR5, URZ, UR5, URZ, 0x33, !UPT ;  /* 0x00000005ff057292 */ /* 0x000fe2000f8e33ff */
[----:B------:R-:W-:Y:S01]  /*41c0*/  LOP3.LUT R4, RZ, UR4, RZ, 0x33, !PT ;  /* 0x00000004ff047c12 */ /* 0x000fe2000f8e33ff */
[----:B------:R-:W-:Y:S02]  /*41d0*/  VOTEU.ANY UR4, UPT, PT ;  /* 0x0000000000047886 */ /* 0x000fe400038e0100 */
[----:B------:R-:W-:Y:S01]  /*41e0*/  UFLO.U32 UR4, UR4 ;  /* 0x00000004000472bd */ /* 0x000fe200080e0000 */
[----:B------:R-:W2:Y:S01]  /*41f0*/  REDUX UR6, R4 ;  /* 0x00000000040673c4 */ /* 0x000ea20000000000 */
[----:B------:R-:W-:-:S06]  /*4200*/  IMAD.U32 R0, RZ, RZ, UR5 ;  /* 0x00000005ff007e24 */ /* 0x000fcc000f8e00ff */
[----:B------:R4:W-:Y:S01]  /*4210*/  UTCATOMSWS.AND URZ, UR5 ;  /* 0x0000000500ff79e3 */ /* 0x0009e20008000000 */
[----:B------:R-:W3:Y:S01]  /*4220*/  REDUX UR7, R0 ;  /* 0x00000000000773c4 */ /* 0x000ee20000000000 */
[----:B-1----:R-:W-:Y:S01]  /*4230*/  ISETP.EQ.U32.AND P0, PT, R2, UR4, PT ;  /* 0x0000000402007c0c */ /* 0x002fe2000bf02070 */
[----:B--2---:R-:W-:Y:S01]  /*4240*/  IMAD.U32 R2, RZ, RZ, UR6 ;  /* 0x00000006ff027e24 */ /* 0x004fe2000f8e00ff */
[----:B---3--:R-:W-:-:S11]  /*4250*/  MOV R3, UR7 ;  /* 0x0000000700037c02 */ /* 0x008fd60008000f00 */
[----:B------:R4:W-:Y:S04]  /*4260*/  @P0 ATOMS.AND RZ, [UR8+0x14], R3 ;  /* 0x00001403ffff098c */ /* 0x0009e8000a800008 */
[----:B------:R4:W-:Y:S01]  /*4270*/  @P0 ATOMS.AND RZ, [UR8+0x18], R2 ;  /* 0x00001802ffff098c */ /* 0x0009e2000a800008 */
[----:B------:R-:W-:Y:S05]  /*4280*/  BRA `(.L_x_85) ;  /* 0x0000000000147947 */ /* 0x000fea0003800000 */
.L_x_84:
[----:B------:R-:W-:Y:S02]  /*4290*/  MOV R2, 0x42b0 ;  /* 0x000042b000027802 */ /* 0x000fe40000000f00 */
[----:B---3-5:R-:W-:Y:S05]  /*42a0*/  CALL.REL.NOINC `($__internal_0_$__cuda_sm10x_tcgen05_guardrail_trap_col_being_dealloced_not_returned_by_alloc) ;  /* 0x0000004400c47944 */ /* 0x028fea0003c00000 */
[----:B------:R-:W-:Y:S05]  /*42b0*/  BRA `(.L_x_85) ;  /* 0x0000000000087947 */ /* 0x000fea0003800000 */
.L_x_83:
[----:B------:R-:W-:Y:S02]  /*42c0*/  MOV R2, 0x42e0 ;  /* 0x000042e000027802 */ /* 0x000fe40000000f00 */
[----:B---3-5:R-:W-:Y:S05]  /*42d0*/  CALL.REL.NOINC `($__internal_2_$__cuda_sm10x_tcgen05_guardrail_trap_unallocated_columns_being_dealloced) ;  /* 0x0000004400d07944 */ /* 0x028fea0003c00000 */
.L_x_85:
[----:B------:R-:W-:Y:S01]  /*42e0*/  NOP ;  /* 0x0000000000007918 */ /* 0x000fe20000000000 */
[----:B----4-:R-:W-:Y:S05]  /*42f0*/  EXIT ;  /* 0x000000000000794d */ /* 0x010fea0003800000 */
.L_x_56:
[----:B------:R-:W-:-:S09]  /*4300*/  UISETP.NE.OR UP0, UPT, UR25, 0x3, !UP3 ;  /* 0x000000031900788c */ /* 0x000fd2000df05670 */
[----:B------:R-:W-:Y:S05]  /*4310*/  BRA.U UP0, `(.L_x_86) ;  /* 0x0000000d00b47547 */ /* 0x000fea000b800000 */
[----:B------:R-:W1:Y:S01]  /*4320*/  LDCU UR31, c[0x0][0x370] ;  /* 0x00006e00ff1f77ac */ /* 0x000e620008000800 */
[----:B------:R-:W2:Y:S01]  /*4330*/  LDC.64 R16, c[0x0][0x348] ;  /* 0x0000d200ff107b82 */ /* 0x000ea20000000a00 */
[----:B------:R-:W-:Y:S02]  /*4340*/  HFMA2 R13, -RZ, RZ, 0, 0 ;  /* 0x00000000ff0d7431 */ /* 0x000fe400000001ff */
[----:B------:R-:W-:Y:S01]  /*4350*/  IMAD.MOV.U32 R15, RZ, RZ, 0x1 ;  /* 0x00000001ff0f7424 */ /* 0x000fe200078e00ff */
[----:B------:R-:W1:Y:S01]  /*4360*/  LDCU.128 UR32, c[0x0][0xb10] ;  /* 0x00016200ff2077ac */ /* 0x000e620008000c00 */
[----:B------:R-:W-:Y:S01]  /*4370*/  IMAD.MOV.U32 R14, RZ, RZ, RZ ;  /* 0x000000ffff0e7224 */ /* 0x000fe200078e00ff */
[----:B------:R-:W-:Y:S01]  /*4380*/  MOV R7, 0x1000 ;  /* 0x0000100000077802 */ /* 0x000fe20000000f00 */
[----:B------:R-:W3:Y:S01]  /*4390*/  LDCU UR30, c[0x0][0x374] ;  /* 0x00006e80ff1e77ac */ /* 0x000ee20008000800 */
[----:B------:R-:W4:Y:S01]  /*43a0*/  LDC.64 R2, c[0x0][0x888] ;  /* 0x00022200ff027b82 */ /* 0x000f220000000a00 */
[----:B------:R-:W3:Y:S01]  /*43b0*/  LDCU UR15, c[0x0][0xb0c] ;  /* 0x00016180ff0f77ac */ /* 0x000ee20008000800 */
[----:B------:R-:W2:Y:S06]  /*43c0*/  LDCU UR40, c[0x0][0xb20] ;  /* 0x00016400ff2877ac */ /* 0x000eac0008000800 */
[----:B------:R-:W4:Y:S01]  /*43d0*/  LDC.64 R4, c[0x0][0x890] ;  /* 0x00022400ff047b82 */ /* 0x000f220000000a00 */
[----:B------:R-:W2:Y:S01]  /*43e0*/  LDCU UR4, c[0x0][0xb30] ;  /* 0x00016600ff0477ac */ /* 0x000ea20008000800 */
[----:B------:R-:W-:Y:S01]  /*43f0*/  UMOV UR21, 0x400 ;  /* 0x0000040000157882 */ /* 0x000fe20000000000 */
[----:B-1----:R-:W-:-:S02]  /*4400*/  UIMAD.WIDE.U32 UR6, UR31, UR32, URZ ;  /* 0x000000201f0672a5 */ /* 0x002fc4000f8e00ff */
[----:B---3--:R-:W-:Y:S02]  /*4410*/  UIMAD.WIDE.U32 UR8, UR30, UR35, URZ ;  /* 0x000000231e0872a5 */ /* 0x008fe4000f8e00ff */
[----:B------:R-:W-:Y:S02]  /*4420*/  ULEA UR21, UR46, UR21, 0x18 ;  /* 0x000000152e157291 */ /* 0x000fe4000f8ec0ff */
[----:B------:R-:W-:Y:S02]  /*4430*/  UPLOP3.LUT UP3, UPT, UPT, UPT, UPT, 0x40, 0x4 ;  /* 0x000000000004789c */ /* 0x000fe40003f6e870 */
[----:B------:R-:W-:Y:S01]  /*4440*/  UIADD3 UR37, UPT, UPT, UR21, 0x58, URZ ;  /* 0x0000005815257890 */ /* 0x000fe2000fffe0ff */
[----:B------:R-:W-:Y:S01]  /*4450*/  UMOV UR6, UR7 ;  /* 0x0000000700067c82 */ /* 0x000fe20008000000 */
[----:B------:R-:W-:Y:S01]  /*4460*/  UMOV UR38, UR9 ;  /* 0x0000000900267c82 */ /* 0x000fe20008000000 */
[----:B------:R-:W-:Y:S02]  /*4470*/  UISETP.GE.AND UP0, UPT, UR42, 0x1, UPT ;  /* 0x000000012a00788c */ /* 0x000fe4000bf06270 */
[----:B------:R-:W-:Y:S01]  /*4480*/  UISETP.NE.AND UP4, UPT, UR42, 0x1, UPT ;  /* 0x000000012a00788c */ /* 0x000fe2000bf85270 */
[----:B------:R-:W1:Y:S01]  /*4490*/  LDCU.64 UR22, c[0x0][0xb28] ;  /* 0x00016500ff1677ac */ /* 0x000e620008000a00 */
[----:B------:R-:W-:-:S02]  /*44a0*/  UISETP.NE.AND UP6, UPT, UR15, 0x1, UPT ;  /* 0x000000010f00788c */ /* 0x000fc4000bfc5270 */
[----:B------:R-:W-:Y:S02]  /*44b0*/  UISETP.NE.AND UP5, UPT, UR34, 0x1, UPT ;  /* 0x000000012200788c */ /* 0x000fe4000bfa5270 */
[----:B------:R-:W-:Y:S02]  /*44c0*/  UIADD3 UR25, UPT, UPT, UR21, 0x50, URZ ;  /* 0x0000005015197890 */ /* 0x000fe4000fffe0ff */
[----:B------:R-:W-:Y:S02]  /*44d0*/  UPRMT UR37, UR46, 0x654, UR37 ;  /* 0x000006542e257896 */ /* 0x000fe40008000025 */
[----:B------:R-:W-:Y:S02]  /*44e0*/  USHF.R.U32.HI UR39, URZ, UR33, UR6 ;  /* 0x00000021ff277299 */ /* 0x000fe40008011606 */
[----:B--2---:R-:W-:Y:S02]  /*44f0*/  USHF.R.U32.HI UR38, URZ, UR40, UR38 ;  /* 0x00000028ff267299 */ /* 0x004fe40008011626 */
[----:B------:R-:W-:-:S11]  /*4500*/  UISETP.NE.AND UP2, UPT, UR4, 0x1, UPT ;  /* 0x000000010400788c */ /* 0x000fd6000bf45270 */
.L_x_95:
[C---:B------:R-:W-:Y:S02]  /*4510*/  LEA R12, R14.reuse, UR21, 0x3 ;  /* 0x000000150e0c7c11 */ /* 0x040fe4000f8e18ff */
[----:B------:R-:W-:Y:S02]  /*4520*/  SHF.L.U32 R9, R13, 0x1f, RZ ;  /* 0x0000001f0d097819 */ /* 0x000fe400000006ff */
[----:B------:R-:W-:Y:S02]  /*4530*/  LEA R10, R14, UR21, 0x4 ;  /* 0x000000150e0a7c11 */ /* 0x000fe4000f8e20ff */
[----:B------:R-:W2:Y:S02]  /*4540*/  SYNCS.PHASECHK.TRANS64.TRYWAIT P0, [R12+URZ+0x80], R9 ;  /* 0x000080090c0075a7 */ /* 0x000ea400080011ff */
[----:B--23--:R-:W-:Y:S05]  /*4550*/  @!P0 BRA `(.L_x_87) ;  /* 0x0000004000548947 */ /* 0x00cfea0003800000 */
.L_x_156:
[----:B--2---:R-:W2:Y:S01]  /*4560*/  LDS.128 R8, [R10+0x110] ;  /* 0x000110000a087984 */ /* 0x004ea20000000c00 */
[----:B------:R-:W-:Y:S01]  /*4570*/  UISETP.GE.AND UP0, UPT, UR42, 0x1, UPT ;  /* 0x000000012a00788c */ /* 0x000fe2000bf06270 */
[----:B------:R-:W-:Y:S01]  /*4580*/  @!PT LDS RZ, [RZ] ;  /* 0x00000000fffff984 */ /* 0x000fe20000000800 */
[----:B------:R-:W-:Y:S01]  /*4590*/  @!PT LDS RZ, [RZ] ;  /* 0x00000000fffff984 */ /* 0x000fe20000000800 */
[----:B------:R-:W-:Y:S01]  /*45a0*/  @!PT LDS RZ, [RZ] ;  /* 0x00000000fffff984 */ /* 0x000fe20000000800 */
[----:B------:R-:W-:Y:S01]  /*45b0*/  @!PT LDS RZ, [RZ] ;  /* 0x00000000fffff984 */ /* 0x000fe20000000800 */
[----:B------:R3:W-:Y:S06]  /*45c0*/  MEMBAR.ALL.CTA ;  /* 0x0000000000007992 */ /* 0x0007ec0000008000 */
[----:B---3--:R-:W3:Y:S01]  /*45d0*/  FENCE.VIEW.ASYNC.S ;  /* 0x00000000000073c6 */ /* 0x008ee20000000000 */
[----:B--2---:R-:W-:Y:S11]  /*45e0*/  LOP3.LUT P0, RZ, R10, 0x1, RZ, 0xc0, !PT ;  /* 0x000000010aff7812 */ /* 0x004ff6000780c0ff */
[----:B------:R-:W-:Y:S02]  /*45f0*/  @!UPT UIADD3 URZ, UPT, UPT, URZ, URZ, URZ ;  /* 0x000000fffffff290 */ /* 0x000fe4000fffe0ff */
[----:B---3--:R-:W-:Y:S01]  /*4600*/  VOTEU.ANY UP1, P0 ;  /* 0x0000000000ff7886 */ /* 0x008fe20000020100 */
[----:B------:R-:W-:Y:S11]  /*4610*/  PLOP3.LUT P0, PT, PT, PT, UP1, 0x80, 0x8 ;  /* 0x000000000008781c */ /* 0x000ff60003f0f018 */
[----:B------:R-:W-:Y:S02]  /*4620*/  @!UPT UIADD3 URZ, UPT, UPT, URZ, URZ, URZ ;  /* 0x000000fffffff290 */ /* 0x000fe4000fffe0ff */
[----:B------:R-:W-:Y:S02]  /*4630*/  @P0 SHF.R.U32.HI R0, RZ, 0x10, R9 ;  /* 0x00000010ff000819 */ /* 0x000fe40000011609 */
[----:B------:R-:W-:Y:S02]  /*4640*/  @P0 MOV R6, R8 ;  /* 0x0000000800060202 */ /* 0x000fe40000000f00 */
[----:B------:R-:W-:Y:S01]  /*4650*/  @P0 R2UR UR4, R0 ;  /* 0x00000000000402ca */ /* 0x000fe200000e0000 */
[----:B------:R-:W-:Y:S01]  /*4660*/  VIADD R0, R12, 0x90 ;  /* 0x000000900c007836 */ /* 0x000fe20000000000 */
[----:B------:R-:W-:Y:S02]  /*4670*/  @P0 LOP3.LUT R8, R9, 0xffff, RZ, 0xc0, !PT ;  /* 0x0000ffff09080812 */ /* 0x000fe400078ec0ff */
[----:B------:R-:W-:Y:S02]  /*4680*/  @P0 R2UR UR6, R6 ;  /* 0x00000000060602ca */ /* 0x000fe400000e0000 */
[----:B------:R-:W-:Y:S02]  /*4690*/  PRMT R0, RZ, 0x654, R0 ;  /* 0x00000654ff007816 */ /* 0x000fe40000000000 */
[----:B------:R-:W-:Y:S02]  /*46a0*/  @P0 R2UR UR5, R8 ;  /* 0x00000000080502ca */ /* 0x000fe400000e0000 */
[----:B------:R2:W-:Y:S03]  /*46b0*/  SYNCS.ARRIVE.TRANS64.RED.A1T0 RZ, [R0+URZ], RZ ;  /* 0x000000ff00ff79a7 */ /* 0x0005e600081004ff */
[----:B------:R-:W-:Y:S04]  /*46c0*/  @UP1 UMOV UR29, UR4 ;  /* 0x00000004001d1c82 */ /* 0x000fe80008000000 */
[----:B------:R-:W-:Y:S04]  /*46d0*/  @UP1 UMOV UR14, UR6 ;  /* 0x00000006000e1c82 */ /* 0x000fe80008000000 */
[----:B------:R-:W-:Y:S01]  /*46e0*/  @UP1 UMOV UR13, UR5 ;  /* 0x00000005000d1c82 */ /* 0x000fe20008000000 */
[----:B------:R-:W-:Y:S05]  /*46f0*/  BRA.U !UP0, `(.L_x_88) ;  /* 0x0000000108a47547 */ /* 0x000fea000b800000 */
[----:B------:R-:W-:Y:S02]  /*4700*/  UIMAD.WIDE.U32 UR8, UR13, UR35, URZ ;  /* 0x000000230d0872a5 */ /* 0x000fe4000f8e00ff */
[----:B------:R-:W-:Y:S02]  /*4710*/  UIMAD.WIDE.U32 UR10, UR14, UR32, URZ ;  /* 0x000000200e0a72a5 */ /* 0x000fe4000f8e00ff */
[----:B------:R-:W-:Y:S02]  /*4720*/  USEL UR4, UR30, UR38, !UP5 ;  /* 0x000000261e047287 */ /* 0x000fe4000e800000 */
[----:B------:R-:W-:Y:S02]  /*4730*/  USEL UR7, UR31, UR39, !UP6 ;  /* 0x000000271f077287 */ /* 0x000fe4000f000000 */
[----:B-1----:R-:W-:Y:S02]  /*4740*/  UIMAD.WIDE.U32 UR16, UR4, UR22, URZ ;  /* 0x00000016041072a5 */ /* 0x002fe4000f8e00ff */
[----:B------:R-:W-:Y:S01]  /*4750*/  UIMAD.WIDE.U32 UR18, UR7, UR22, URZ ;  /* 0x00000016071272a5 */ /* 0x000fe2000f8e00ff */
[----:B------:R-:W-:Y:S02]  /*4760*/  UMOV UR5, UR9 ;  /* 0x0000000900057c82 */ /* 0x000fe40008000000 */
[----:B------:R-:W-:Y:S03]  /*4770*/  USHF.R.U32.HI UR6, URZ, UR40, UR5 ;  /* 0x00000028ff067299 */ /* 0x000fe60008011605 */
[----:B------:R-:W-:Y:S01]  /*4780*/  UMOV UR5, UR11 ;  /* 0x0000000b00057c82 */ /* 0x000fe20008000000 */
[----:B------:R-:W-:Y:S02]  /*4790*/  USEL UR6, UR13, UR6, !UP5 ;  /* 0x000000060d067287 */ /* 0x000fe4000e800000 */
[----:B------:R-:W-:Y:S02]  /*47a0*/  USHF.R.U32.HI UR8, URZ, UR33, UR5 ;  /* 0x00000021ff087299 */ /* 0x000fe40008011605 */
[----:B------:R-:W-:Y:S01]  /*47b0*/  UIMAD.WIDE.U32 UR10, UR6, UR22, URZ ;  /* 0x00000016060a72a5 */ /* 0x000fe2000f8e00ff */
[----:B------:R-:W-:Y:S02]  /*47c0*/  UMOV UR5, UR17 ;  /* 0x0000001100057c82 */ /* 0x000fe40008000000 */
[----:B------:R-:W-:Y:S03]  /*47d0*/  @UP4 USHF.R.U32.HI UR4, URZ, UR23, UR5 ;  /* 0x00000017ff044299 */ /* 0x000fe60008011605 */
[----:B------:R-:W-:Y:S01]  /*47e0*/  UMOV UR5, UR19 ;  /* 0x0000001300057c82 */ /* 0x000fe20008000000 */
[----:B------:R-:W-:Y:S02]  /*47f0*/  UIMAD UR4, UR42, UR4, URZ ;  /* 0x000000042a0472a4 */ /* 0x000fe4000f8e02ff */
[----:B------:R-:W-:Y:S02]  /*4800*/  @UP4 USHF.R.U32.HI UR7, URZ, UR23, UR5 ;  /* 0x00000017ff074299 */ /* 0x000fe40008011605 */
[----:B------:R-:W-:Y:S02]  /*4810*/  USEL UR5, UR14, UR8, !UP6 ;  /* 0x000000080e057287 */ /* 0x000fe4000f000000 */
[----:B------:R-:W-:Y:S02]  /*4820*/  UIMAD UR8, UR42, UR7, URZ ;  /* 0x000000072a0872a4 */ /* 0x000fe4000f8e02ff */
[----:B------:R-:W-:Y:S03]  /*4830*/  UISETP.GE.AND UP0, UPT, UR6, UR4, UPT ;  /* 0x000000040600728c */ /* 0x000fe6000bf06270 */
[----:B------:R-:W-:Y:S01]  /*4840*/  UMOV UR4, UR11 ;  /* 0x0000000b00047c82 */ /* 0x000fe20008000000 */
[----:B------:R-:W-:Y:S02]  /*4850*/  UISETP.GE.OR UP0, UPT, UR5, UR8, UP0 ;  /* 0x000000080500728c */ /* 0x000fe40008706670 */
[----:B------:R-:W-:Y:S02]  /*4860*/  USHF.R.U32.HI UR4, URZ, UR23, UR4 ;  /* 0x00000017ff047299 */ /* 0x000fe40008011604 */
[----:B------:R-:W-:Y:S02]  /*4870*/  UIMAD.WIDE.U32 UR8, UR5, UR22, URZ ;  /* 0x00000016050872a5 */ /* 0x000fe4000f8e00ff */
[----:B------:R-:W-:Y:S04]  /*4880*/  USEL UR10, UR6, UR4, !UP4 ;  /* 0x00000004060a7287 */ /* 0x000fe8000e000000 */
[----:B------:R-:W-:Y:S01]  /*4890*/  UIADD3 UR11, UPT, UPT, -UR10, URZ, URZ ;  /* 0x000000ff0a0b7290 */ /* 0x000fe2000fffe1ff */
[----:B------:R-:W-:Y:S02]  /*48a0*/  @!UP0 UMOV UR4, UR9 ;  /* 0x0000000900048c82 */ /* 0x000fe40008000000 */
[----:B------:R-:W-:Y:S02]  /*48b0*/  @!UP0 USHF.R.U32.HI UR4, URZ, UR23, UR4 ;  /* 0x00000017ff048299 */ /* 0x000fe40008011604 */
[----:B------:R-:W-:Y:S02]  /*48c0*/  UIMAD UR8, UR42, UR11, UR6 ;  /* 0x0000000b2a0872a4 */ /* 0x000fe4000f8e0206 */
[----:B------:R-:W-:Y:S04]  /*48d0*/  @!UP0 USEL UR4, UR5, UR4, !UP4 ;  /* 0x0000000405048287 */ /* 0x000fe8000e000000 */
[----:B------:R-:W-:Y:S02]  /*48e0*/  @!UP0 UIMAD UR8, UR7, UR8, UR4 ;  /* 0x00000008070882a4 */ /* 0x000fe4000f8e0204 */
[----:B------:R-:W-:Y:S02]  /*48f0*/  @!UP0 UIADD3 UR9, UPT, UPT, UR10, -UR4, URZ ;  /* 0x800000040a098290 */ /* 0x000fe4000fffe0ff */
[----:B------:R-:W-:Y:S02]  /*4900*/  UIADD3 UR4, UPT, UPT, -UR5, URZ, URZ ;  /* 0x000000ff05047290 */ /* 0x000fe4000fffe1ff */
[----:B------:R-:W-:Y:S02]  /*4910*/  UIADD3 UR7, UPT, UPT, -UR6, URZ, URZ ;  /* 0x000000ff06077290 */ /* 0x000fe4000fffe1ff */
[----:B------:R-:W-:Y:S02]  /*4920*/  @!UP0 UIMAD UR6, UR9, UR42, UR5 ;  /* 0x0000002a090682a4 */ /* 0x000fe4000f8e0205 */
[----:B------:R-:W-:Y:S02]  /*4930*/  UIMAD UR14, UR15, UR4, UR14 ;  /* 0x000000040f0e72a4 */ /* 0x000fe4000f8e020e */
[----:B------:R-:W-:Y:S01]  /*4940*/  UIMAD UR4, UR34, UR7, UR13 ;  /* 0x00000007220472a4 */ /* 0x000fe2000f8e020d */
[----:B------:R-:W-:Y:S02]  /*4950*/  @!UP0 UMOV UR5, UR8 ;  /* 0x0000000800058c82 */ /* 0x000fe40008000000 */
[----:B------:R-:W-:Y:S02]  /*4960*/  UIMAD UR14, UR5, UR15, UR14 ;  /* 0x0000000f050e72a4 */ /* 0x000fe4000f8e020e */
[----:B------:R-:W-:Y:S11]  /*4970*/  UIMAD UR13, UR6, UR34, UR4 ;  /* 0x00000022060d72a4 */ /* 0x000ff6000f8e0204 */
[----:B------:R-:W-:Y:S01]  /*4980*/  @!UPT UIADD3 URZ, UPT, UPT, URZ, URZ, URZ ;  /* 0x000000fffffff290 */ /* 0x000fe2000fffe0ff */
.L_x_88:
[----:B------:R-:W3:Y:S01]  /*4990*/  @!UP2 LDCU.128 UR8, c[0x0][0xb10] ;  /* 0x00016200ff08a7ac */ /* 0x000ee20008000c00 */
[C---:B----4-:R-:W-:Y:S02]  /*49a0*/  ISETP.NE.U32.AND P1, PT, R4.reuse, RZ, PT ;  /* 0x000000ff0400720c */ /* 0x050fe40003f25070 */
[----:B------:R-:W-:Y:S02]  /*49b0*/  ISETP.NE.U32.AND P0, PT, R4, RZ, PT ;  /* 0x000000ff0400720c */ /* 0x000fe40003f05070 */
[C---:B------:R-:W-:Y:S02]  /*49c0*/  ISETP.NE.AND.EX P1, PT, R5.reuse, RZ, PT, P1 ;  /* 0x000000ff0500720c */ /* 0x040fe40003f25310 */
[----:B------:R-:W-:Y:S01]  /*49d0*/  ISETP.NE.AND.EX P0, PT, R5, RZ, PT, P0 ;  /* 0x000000ff0500720c */ /* 0x000fe20003f05300 */
[----:B------:R-:W4:Y:S01]  /*49e0*/  @!UP2 LDCU UR5, c[0x0][0xb0c] ;  /* 0x00016180ff05a7ac */ /* 0x000f220008000800 */
[----:B------:R-:W-:Y:S01]  /*49f0*/  SHF.L.U32 R9, R15, 0x1f, RZ ;  /* 0x0000001f0f097819 */ /* 0x000fe200000006ff */
[----:B------:R-:W-:Y:S02]  /*4a00*/  USHF.L.U32 UR26, UR24, 0x7, URZ ;  /* 0x00000007181a7899 */ /* 0x000fe400080006ff */
[----:B------:R-:W-:Y:S02]  /*4a10*/  USHF.L.U32 UR27, UR20, 0x6, URZ ;  /* 0x00000006141b7899 */ /* 0x000fe400080006ff */
[----:B---3--:R-:W-:Y:S07]  /*4a20*/  UIMAD.WIDE.U32 UR6, UR14, UR8, URZ ;  /* 0x000000080e0672a5 */ /* 0x008fee000f8e00ff */
[----:B------:R-:W-:Y:S01]  /*4a30*/  @!UP2 UMOV UR4, UR7 ;  /* 0x000000070004ac82 */ /* 0x000fe20008000000 */
[----:B----4-:R-:W-:Y:S02]  /*4a40*/  @!UP2 UISETP.NE.AND UP0, UPT, UR5, 0x1, UPT ;  /* 0x000000010500a88c */ /* 0x010fe4000bf05270 */
[----:B------:R-:W-:Y:S02]  /*4a50*/  @!UP2 USHF.R.U32.HI UR4, URZ, UR9, UR4 ;  /* 0x00000009ff04a299 */ /* 0x000fe40008011604 */
[----:B------:R-:W-:Y:S02]  /*4a60*/  UIMAD.WIDE.U32 UR6, UR13, UR11, URZ ;  /* 0x0000000b0d0672a5 */ /* 0x000fe4000f8e00ff */
[----:B------:R-:W-:Y:S02]  /*4a70*/  @!UP2 USEL UR8, UR14, UR4, !UP0 ;  /* 0x000000040e08a287 */ /* 0x000fe4000c000000 */
[----:B------:R-:W-:Y:S03]  /*4a80*/  @!UP2 UISETP.NE.AND UP0, UPT, UR10, 0x1, UPT ;  /* 0x000000010a00a88c */ /* 0x000fe6000bf05270 */
[----:B------:R-:W-:Y:S02]  /*4a90*/  @!UP2 UMOV UR6, UR7 ;  /* 0x000000070006ac82 */ /* 0x000fe40008000000 */
[----:B------:R-:W3:Y:S02]  /*4aa0*/  @!UP2 LDCU UR4, c[0x0][0xb20] ;  /* 0x00016400ff04a7ac */ /* 0x000ee40008000800 */
[----:B---3--:R-:W-:Y:S04]  /*4ab0*/  @!UP2 USHF.R.U32.HI UR6, URZ, UR4, UR6 ;  /* 0x00000004ff06a299 */ /* 0x008fe80008011606 */
[----:B------:R-:W-:Y:S04]  /*4ac0*/  @!UP2 USEL UR6, UR13, UR6, !UP0 ;  /* 0x000000060d06a287 */ /* 0x000fe8000c000000 */
[----:B------:R-:W-:Y:S02]  /*4ad0*/  @!UP2 UIADD3 UR4, UPT, UPT, -UR8, UR6, URZ ;  /* 0x000000060804a290 */ /* 0x000fe4000fffe1ff */
[----:B------:R-:W-:Y:S02]  /*4ae0*/  @!UP2 UIADD3 UR6, UPT, UPT, UR8, -UR6, URZ ;  /* 0x800000060806a290 */ /* 0x000fe4000fffe0ff */
[----:B------:R-:W-:Y:S02]  /*4af0*/  @!UP2 UIMAD UR14, UR4, UR5, UR14 ;  /* 0x00000005040ea2a4 */ /* 0x000fe4000f8e020e */
[----:B------:R-:W-:Y:S01]  /*4b00*/  @!UP2 UIMAD UR13, UR6, UR10, UR13 ;  /* 0x0000000a060da2a4 */ /* 0x000fe2000f8e020d */
[----:B------:R-:W-:Y:S11]  /*4b10*/  BRA.U UP3, `(.L_x_89) ;  /* 0x0000000103107547 */ /* 0x000ff6000b800000 */
[----:B--2---:R-:W-:Y:S04]  /*4b20*/  MOV R0, UR41 ;  /* 0x0000002900007c02 */ /* 0x004fe80008000f00 */
[----:B------:R-:W-:Y:S04]  /*4b30*/  SHF.L.U32 R11, R0, 0x1f, RZ ;  /* 0x0000001f000b7819 */ /* 0x000fe800000006ff */
[----:B------:R-:W2:Y:S02]  /*4b40*/  SYNCS.PHASECHK.TRANS64.TRYWAIT P2, [UR21+0x78], R11 ;  /* 0x0000780bff0075a7 */ /* 0x000ea40008041115 */
[----:B--2---:R-:W-:Y:S05]  /*4b50*/  @!P2 BRA `(.L_x_90) ;  /* 0x0000003800e8a947 */ /* 0x004fea0003800000 */
.L_x_89:
[----:B------:R-:W-:Y:S05]  /*4b60*/  @!P1 BRA `(.L_x_91) ;  /* 0x0000000000309947 */ /* 0x000fea0003800000 */
[----:B------:R-:W-:Y:S01]  /*4b70*/  ISETP.NE.U32.AND P1, PT, R2, RZ, PT ;  /* 0x000000ff0200720c */ /* 0x000fe20003f25070 */
[----:B------:R-:W3:Y:S01]  /*4b80*/  LDCU.64 UR4, c[0x0][0x358] ;  /* 0x00006b00ff0477ac */ /* 0x000ee20008000a00 */
[----:B------:R-:W-:Y:S02]  /*4b90*/  IMAD.MOV.U32 R86, RZ, RZ, 0x1 ;  /* 0x00000001ff567424 */ /* 0x000fe400078e00ff */
[----:B------:R-:W-:Y:S11]  /*4ba0*/  ISETP.NE.AND.EX P1, PT, R3, RZ, PT, P1 ;  /* 0x000000ff0300720c */ /* 0x000ff60003f25310 */
[----:B------:R-:W-:Y:S02]  /*4bb0*/  @!UPT UIADD3 URZ, UPT, UPT, URZ, URZ, URZ ;  /* 0x000000fffffff290 */ /* 0x000fe4000fffe0ff */
[----:B--2---:R-:W2:Y:S01]  /*4bc0*/  @P1 LDC.64 R10, c[0x0][0x888] ;  /* 0x00022200ff0a1b82 */ /* 0x004ea20000000a00 */
[----:B------:R-:W-:Y:S04]  /*4bd0*/  @P1 IMAD R0, R4, UR36, RZ ;  /* 0x0000002404001c24 */ /* 0x000fe8000f8e02ff */
[----:B--2---:R-:W-:Y:S04]  /*4be0*/  @P1 IMAD.WIDE R10, R0, 0x4, R10 ;  /* 0x00000004000a1825 */ /* 0x004fe800078e020a */
[----:B------:R-:W-:Y:S01]  /*4bf0*/  HFMA2 R0, -RZ, RZ, 0, 5.9604644775390625e-08 ;  /* 0x00000001ff007431 */ /* 0x000fe200000001ff */
[----:B---3-5:R3:W5:Y:S04]  /*4c00*/  @P1 LDG.E R41, desc[UR4][R10.64] ;  /* 0x000000040a291981 */ /* 0x028768000c1e1900 */
[----:B------:R-:W-:Y:S01]  /*4c10*/  @!P1 PRMT R86, R0, 0x7610, R86 ;  /* 0x0000761000569816 */ /* 0x000fe20000000056 */
[----:B---3--:R-:W4:Y:S06]  /*4c20*/  @!P1 LDC R41, c[0x0][0x880] ;  /* 0x00022000ff299b82 */ /* 0x008f2c0000000800 */
.L_x_91:
[----:B----45:R-:W-:Y:S01]  /*4c30*/  @!P0 FSETP.EQ.AND P1, PT, R41, RZ, PT ;  /* 0x000000ff2900820b */ /* 0x030fe20003f22000 */
[----:B------:R-:W-:Y:S01]  /*4c40*/  @!UPT UIADD3 URZ, UPT, UPT, URZ, URZ, URZ ;  /* 0x000000fffffff290 */ /* 0x000fe2000fffe0ff */
[----:B------:R-:W-:Y:S11]  /*4c50*/  @!P0 BRA `(.L_x_92) ;  /* 0x0000000000188947 */ /* 0x000ff60003800000 */
[----:B------:R-:W-:Y:S02]  /*4c60*/  LOP3.LUT P0, RZ, R86, 0xff, RZ, 0xc0, !PT ;  /* 0x000000ff56ff7812 */ /* 0x000fe4000780c0ff */
[----:B------:R-:W-:Y:S04]  /*4c70*/  ISETP.NE.U32.AND P1, PT, R2, RZ, PT ;  /* 0x000000ff0200720c */ /* 0x000fe80003f25070 */
[----:B------:R-:W-:Y:S04]  /*4c80*/  ISETP.NE.AND.EX P1, PT, R3, RZ, PT, P1 ;  /* 0x000000ff0300720c */ /* 0x000fe80003f25310 */
[----:B------:R-:W-:Y:S03]  /*4c90*/  PLOP3.LUT P1, PT, P1, PT, PT, 0x8, 0x80 ;  /* 0x000000000080781c */ /* 0x000fe60000f2e170 */
[----:B------:R-:W-:Y:S11]  /*4ca0*/  @P0 FSETP.EQ.AND P1, PT, R41, RZ, PT ;  /* 0x000000ff2900020b */ /* 0x000ff60003f22000 */
[----:B------:R-:W-:Y:S02]  /*4cb0*/  @!UPT UIADD3 URZ, UPT, UPT, URZ, URZ, URZ ;  /* 0x000000fffffff290 */ /* 0x000fe4000fffe0ff */
.L_x_92:
[----:B------:R-:W3:Y:S01]  /*4cc0*/  SYNCS.PHASECHK.TRANS64.TRYWAIT P2, [UR21+0x60], R9 ;  /* 0x00006009ff0075a7 */ /* 0x000ee20008041115 */
[----:B------:R-:W-:Y:S04]  /*4cd0*/  ELECT P0, URZ, PT ;  /* 0x0000000000ff782f */ /* 0x000fe80003800000 */
[----:B------:R-:W-:Y:S11]  /*4ce0*/  PLOP3.LUT P1, PT, P1, P0, PT, 0xf2, 0x2f ;  /* 0x00000000002f781c */ /* 0x000ff60000f21e72 */
[----:B------:R-:W-:Y:S02]  /*4cf0*/  @!UPT UIADD3 URZ, UPT, UPT, URZ, URZ, URZ ;  /* 0x000000fffffff290 */ /* 0x000fe4000fffe0ff */
[----:B------:R-:W-:Y:S05]  /*4d00*/  @!P1 IADD3 R8, P0, PT, R16, 0x580, RZ ;  /* 0x0000058010089810 */ /* 0x000fea0007f1e0ff */
[----:B------:R-:W-:Y:S01]  /*4d10*/  @!P1 IMAD.X R6, RZ, RZ, R17, P0 ;  /* 0x000000ffff069224 */ /* 0x000fe200000e0611 */
[----:B---3--:R-:W-:Y:S07]  /*4d20*/  @!P2 BRA `(.L_x_93) ;  /* 0x00000038008ca947 */ /* 0x008fee0003800000 */
.L_x_159:
[----:B------:R-:W-:Y:S01]  /*4d30*/  @!P1 R2UR UR5, R8 ;  /* 0x00000000080592ca */ /* 0x000fe200000e0000 */
[----:B------:R-:W-:Y:S01]  /*4d40*/  VOTEU.ALL UP0, P1 ;  /* 0x0000000000ff7886 */ /* 0x000fe20000800000 */
[----:B------:R-:W-:Y:S01]  /*4d50*/  @!P1 R2UR UR4, R6 ;  /* 0x00000000060492ca */ /* 0x000fe200000e0000 */
[----:B------:R-:W-:Y:S01]  /*4d60*/  UMOV UR16, 0x0 ;  /* 0x0000000000107882 */ /* 0x000fe20000000000 */
[----:B------:R-:W-:Y:S01]  /*4d70*/  UMOV UR17, 0x10000000 ;  /* 0x1000000000117882 */ /* 0x000fe20000000000 */
[----:B------:R-:W-:Y:S01]  /*4d80*/  UMOV UR28, UR36 ;  /* 0x00000024001c7c82 */ /* 0x000fe20008000000 */
[----:B------:R-:W-:Y:S01]  /*4d90*/  @!UP0 UIADD3 UR24, UPT, UPT, UR21, 0x200, URZ ;  /* 0x0000020015188890 */ /* 0x000fe2000fffe0ff */
[----:B--2---:R-:W-:Y:S01]  /*4da0*/  @!P1 IMAD.MOV.U32 R0, RZ, RZ, 0x1000 ;  /* 0x00001000ff009424 */ /* 0x004fe200078e00ff */
[----:B------:R-:W-:Y:S01]  /*4db0*/  @!UP0 UIADD3 UR10, UPT, UPT, UR26, 0x40, URZ ;  /* 0x000000401a0a8890 */ /* 0x000fe2000fffe0ff */
[----:B------:R-:W-:Y:S01]  /*4dc0*/  VIADD R14, R14, 0x1 ;  /* 0x000000010e0e7836 */ /* 0x000fe20000000000 */
[----:B------:R-:W-:Y:S01]  /*4dd0*/  @!UP0 UIADD3 UR8, UPT, UPT, UR21, 0xa00, URZ ;  /* 0x00000a0015088890 */ /* 0x000fe2000fffe0ff */
[----:B------:R-:W-:Y:S02]  /*4de0*/  VOTEU.ALL UP0, P1 ;  /* 0x0000000000ff7886 */ /* 0x000fe40000800000 */
[----:B------:R-:W-:Y:S01]  /*4df0*/  IMAD.U32 R10, RZ, RZ, UR5 ;  /* 0x00000005ff0a7e24 */ /* 0x000fe2000f8e00ff */
[----:B------:R-:W-:Y:S01]  /*4e00*/  UMOV UR9, UR25 ;  /* 0x0000001900097c82 */ /* 0x000fe20008000000 */
[----:B------:R-:W-:Y:S01]  /*4e10*/  IMAD.U32 R11, RZ, RZ, UR4 ;  /* 0x00000004ff0b7e24 */ /* 0x000fe2000f8e00ff */
[----:B------:R-:W-:Y:S01]  /*4e20*/  UMOV UR11, UR27 ;  /* 0x0000001b000b7c82 */ /* 0x000fe20008000000 */
[----:B------:R-:W-:Y:S01]  /*4e30*/  UMOV UR12, UR36 ;  /* 0x00000024000c7c82 */ /* 0x000fe20008000000 */
[----:B------:R-:W-:Y:S01]  /*4e40*/  @!P1 R2UR UR4, R10 ;  /* 0x000000000a0492ca */ /* 0x000fe200000e0000 */
[----:B------:R-:W-:Y:S01]  /*4e50*/  UPRMT UR6, UR46, 0x654, UR25 ;  /* 0x000006542e067896 */ /* 0x000fe20008000019 */
[----:B------:R-:W-:Y:S11]  /*4e60*/  @!P1 R2UR UR5, R11 ;  /* 0x000000000b0592ca */ /* 0x000ff600000e0000 */
[----:B------:R-:W-:Y:S02]  /*4e70*/  @!UPT UIADD3 URZ, UPT, UPT, URZ, URZ, URZ ;  /* 0x000000fffffff290 */ /* 0x000fe4000fffe0ff */
[----:B------:R2:W-:Y:S01]  /*4e80*/  @!UP0 UTMALDG.3D [UR24], [UR4], desc[UR16] ;  /* 0x00001018040085b4 */ /* 0x0005e20008011000 */
[----:B------:R-:W-:Y:S05]  /*4e90*/  VOTEU.ALL UP0, P1 ;  /* 0x0000000000ff7886 */ /* 0x000fea0000800000 */
[----:B------:R2:W-:Y:S01]  /*4ea0*/  @!UP0 UTMALDG.3D [UR8], [UR4], desc[UR16] ;  /* 0x00001008040085b4 */ /* 0x0005e20008011000 */
[----:B------:R2:W-:Y:S01]  /*4eb0*/  @!P1 SYNCS.ARRIVE.TRANS64.RED.A0TR RZ, [UR21+0x50], R0 ;  /* 0x00005000ffff99a7 */ /* 0x0005e20008300415 */
[----:B------:R-:W-:Y:S01]  /*4ec0*/  SYNCS.ARRIVE.TRANS64.RED.A1T0 RZ, [UR6], RZ ;  /* 0x000000ffffff79a7 */ /* 0x000fe20008100406 */
[----:B------:R-:W3:Y:S02]  /*4ed0*/  SYNCS.PHASECHK.TRANS64.TRYWAIT P0, [UR21+0x68], R9 ;  /* 0x00006809ff0075a7 */ /* 0x000ee40008001115 */
[----:B--23--:R-:W-:Y:S05]  /*4ee0*/  @!P0 BRA `(.L_x_94) ;  /* 0x0000003800348947 */ /* 0x00cfea0003800000 */
.L_x_161:
[----:B------:R-:W-:Y:S01]  /*4ef0*/  UIADD3 UR24, UPT, UPT, UR13, UR63, URZ ;  /* 0x0000003f0d187290 */ /* 0x000fe2000fffe0ff */
[----:B------:R-:W-:Y:S01]  /*4f00*/  @!P1 IADD3 R6, P0, PT, R16, 0x580, RZ ;  /* 0x0000058010069810 */ /* 0x000fe20007f1e0ff */
[----:B------:R-:W-:Y:S01]  /*4f10*/  UPLOP3.LUT UP3, UPT, UPT, UPT, UPT, 0x80, 0x8 ;  /* 0x000000000008789c */ /* 0x000fe20003f6f070 */
[----:B------:R-:W-:Y:S01]  /*4f20*/  R2UR UR28, R88 ;  /* 0x00000000581c72ca */ /* 0x000fe200000e0000 */
[----:B------:R-:W-:Y:S01]  /*4f30*/  VOTEU.ALL UP0, P1 ;  /* 0x0000000000ff7886 */ /* 0x000fe20000800000 */
[----:B------:R-:W-:Y:S01]  /*4f40*/  @!P1 R2UR UR5, R6 ;  /* 0x00000000060592ca */ /* 0x000fe200000e0000 */
[----:B--2---:R-:W-:Y:S01]  /*4f50*/  @!P1 IMAD.X R0, RZ, RZ, R17, P0 ;  /* 0x000000ffff009224 */ /* 0x004fe200000e0611 */
[----:B------:R-:W-:Y:S01]  /*4f60*/  UMOV UR6, 0x0 ;  /* 0x0000000000067882 */ /* 0x000fe20000000000 */
[----:B------:R-:W-:Y:S01]  /*4f70*/  UMOV UR7, 0x10000000 ;  /* 0x1000000000077882 */ /* 0x000fe20000000000 */
[----:B------:R-:W-:Y:S01]  /*4f80*/  @!UP0 UIADD3 UR18, UPT, UPT, UR26, 0x20, URZ ;  /* 0x000000201a128890 */ /* 0x000fe2000fffe0ff */
[----:B------:R-:W-:Y:S01]  /*4f90*/  ISETP.NE.AND P0, PT, R14, 0x2, PT ;  /* 0x000000020e00780c */ /* 0x000fe20003f05270 */
[----:B------:R-:W-:Y:S01]  /*4fa0*/  @!UP0 UIADD3 UR16, UPT, UPT, UR21, 0x1200, URZ ;  /* 0x0000120015108890 */ /* 0x000fe2000fffe0ff */
[----:B------:R-:W-:Y:S01]  /*4fb0*/  @!P1 R2UR UR4, R0 ;  /* 0x00000000000492ca */ /* 0x000fe200000e0000 */
[----:B------:R-:W-:Y:S01]  /*4fc0*/  @!UP0 UIADD3 UR17, UPT, UPT, UR21, 0x58, URZ ;  /* 0x0000005815118890 */ /* 0x000fe2000fffe0ff */
[----:B------:R-:W-:Y:S01]  /*4fd0*/  SEL R0, RZ, 0x1, P0 ;  /* 0x00000001ff007807 */ /* 0x000fe20000000000 */
[----:B------:R-:W-:Y:S01]  /*4fe0*/  @!UP0 UIADD3 UR10, UPT, UPT, UR26, 0x60, URZ ;  /* 0x000000601a0a8890 */ /* 0x000fe2000fffe0ff */
[----:B------:R-:W-:Y:S01]  /*4ff0*/  LOP3.LUT R15, R15, 0x1, RZ, 0x3c, !PT ;  /* 0x000000010f0f7812 */ /* 0x000fe200078e3cff */
[----:B------:R-:W-:Y:S01]  /*5000*/  @!UP0 UIADD3 UR8, UPT, UPT, UR21, 0x1a00, URZ ;  /* 0x00001a0015088890 */ /* 0x000fe2000fffe0ff */
[----:B------:R-:W-:Y:S01]  /*5010*/  IMAD.U32 R8, RZ, RZ, UR5 ;  /* 0x00000005ff087e24 */ /* 0x000fe2000f8e00ff */
[----:B------:R-:W-:Y:S01]  /*5020*/  VOTEU.ALL UP0, P1 ;  /* 0x0000000000ff7886 */ /* 0x000fe20000800000 */
[----:B------:R-:W-:Y:S01]  /*5030*/  UMOV UR19, UR27 ;  /* 0x0000001b00137c82 */ /* 0x000fe20008000000 */
[----:B------:R-:W-:Y:S01]  /*5040*/  UMOV UR20, UR36 ;  /* 0x0000002400147c82 */ /* 0x000fe20008000000 */
[----:B------:R-:W-:Y:S01]  /*5050*/  UMOV UR11, UR27 ;  /* 0x0000001b000b7c82 */ /* 0x000fe20008000000 */
[----:B------:R-:W-:Y:S01]  /*5060*/  UMOV UR12, UR36 ;  /* 0x00000024000c7c82 */ /* 0x000fe20008000000 */
[----:B------:R-:W-:Y:S01]  /*5070*/  UMOV UR9, UR17 ;  /* 0x0000001100097c82 */ /* 0x000fe20008000000 */
[----:B------:R-:W-:Y:S01]  /*5080*/  IMAD.U32 R9, RZ, RZ, UR4 ;  /* 0x00000004ff097e24 */ /* 0x000fe2000f8e00ff */
[----:B------:R-:W-:Y:S01]  /*5090*/  @!P1 R2UR UR4, R8 ;  /* 0x00000000080492ca */ /* 0x000fe200000e0000 */
[----:B------:R-:W-:Y:S01]  /*50a0*/  UMOV UR36, UR29 ;  /* 0x0000001d00247c82 */ /* 0x000fe20008000000 */
[----:B------:R-:W-:Y:S02]  /*50b0*/  LOP3.LUT R13, R13, R0, RZ, 0x3c, !PT ;  /* 0x000000000d0d7212 */ /* 0x000fe400078e3cff */
[----:B------:R-:W-:Y:S02]  /*50c0*/  @!P1 R2UR UR5, R9 ;  /* 0x00000000090592ca */ /* 0x000fe400000e0000 */
[----:B------:R-:W-:Y:S11]  /*50d0*/  SEL R14, R14, RZ, P0 ;  /* 0x000000ff0e0e7207 */ /* 0x000ff60000000000 */
[----:B------:R2:W-:Y:S01]  /*50e0*/  @!UP0 UTMALDG.3D [UR16], [UR4], desc[UR6] ;  /* 0x00000610040085b4 */ /* 0x0005e20008011000 */
[----:B------:R-:W-:Y:S05]  /*50f0*/  VOTEU.ALL UP0, P1 ;  /* 0x0000000000ff7886 */ /* 0x000fea0000800000 */
[----:B------:R3:W-:Y:S01]  /*5100*/  @!UP0 UTMALDG.3D [UR8], [UR4], desc[UR6] ;  /* 0x00000608040085b4 */ /* 0x0007e20008011000 */
[----:B------:R3:W-:Y:S01]  /*5110*/  @!P1 SYNCS.ARRIVE.TRANS64.RED.A0TR RZ, [UR21+0x58], R7 ;  /* 0x00005807ffff99a7 */ /* 0x0007e20008300415 */
[----:B------:R-:W-:Y:S01]  /*5120*/  SYNCS.ARRIVE.TRANS64.RED.A1T0 RZ, [UR37], RZ ;  /* 0x000000ffffff79a7 */ /* 0x000fe20008100425 */
[----:B--2---:R-:W-:Y:S01]  /*5130*/  UIADD3 UR20, UPT, UPT, UR14, UR28, URZ ;  /* 0x0000001c0e147290 */ /* 0x004fe2000fffe0ff */
[----:B------:R-:W-:Y:S11]  /*5140*/  BRA.U UP1, `(.L_x_95) ;  /* 0xfffffff101f07547 */ /* 0x000ff6000b83ffff */
[----:B------:R-:W-:-:S04]  /*5150*/  SHF.L.U32 R3, R15, 0x1f, RZ ;  /* 0x0000001f0f037819 */ /* 0x000fc800000006ff */
[----:B------:R-:W2:Y:S02]  /*5160*/  SYNCS.PHASECHK.TRANS64.TRYWAIT P0, [UR21+0x60], R3 ;  /* 0x00006003ff0075a7 */ /* 0x000ea40008001115 */
[----:B--2---:R-:W-:Y:S05]  /*5170*/  @!P0 BRA `(.L_x_96) ;  /* 0x0000003400a88947 */ /* 0x004fea0003800000 */
.L_x_163:
[----:B--2---:R-:W-:-:S07]  /*5180*/  MOV R0, UR21 ;  /* 0x0000001500007c02 */ /* 0x004fce0008000f00 */
.L_x_97:
[----:B--2---:R-:W-:-:S04]  /*5190*/  SHF.L.U32 R3, R15, 0x1f, RZ ;  /* 0x0000001f0f037819 */ /* 0x004fc800000006ff */
[----:B------:R2:W4:Y:S03]  /*51a0*/  SYNCS.PHASECHK.TRANS64.TRYWAIT P0, [R0+URZ+0x68], R3 ;  /* 0x00006803000075a7 */ /* 0x00052600080011ff */
[----:B----4-:R-:W-:Y:S05]  /*51b0*/  @!P0 NANOSLEEP.SYNCS 0x989680 ;  /* 0x009896800000895d */ /* 0x010fea0003900000 */
[----:B------:R-:W4:Y:S02]  /*51c0*/  @!P0 SYNCS.PHASECHK.TRANS64 P0, [R0+URZ+0x68], R3 ;  /* 0x00006803000085a7 */ /* 0x000f2400080010ff */
[----:B-1-34-:R-:W-:Y:S05]  /*51d0*/  @P0 EXIT ;  /* 0x000000000000094d */ /* 0x01afea0003800000 */
[----:B------:R-:W-:Y:S05]  /*51e0*/  BRA `(.L_x_97) ;  /* 0xfffffffc00e87947 */ /* 0x000fea000383ffff */
.L_x_86:
[----:B------:R-:W-:-:S06]  /*51f0*/  UISETP.GE.AND UP0, UPT, UR25, 0x4, UPT ;  /* 0x000000041900788c */ /* 0x000fcc000bf06270 */
[----:B------:R-:W-:-:S13]  /*5200*/  PLOP3.LUT P0, PT, PT, PT, UP0, 0x80, 0x8 ;  /* 0x000000000008781c */ /* 0x000fda0003f0f008 */
[----:B------:R-:W-:Y:S05]  /*5210*/  @!P0 EXIT ;  /* 0x000000000000894d */ /* 0x000fea0003800000 */
[----:B------:R-:W-:Y:S01]  /*5220*/  BAR.SYNC.DEFER_BLOCKING 0x6, 0xa0 ;  /* 0x0182800000007b1d */ /* 0x000fe20000010000 */
[----:B------:R-:W-:Y:S01]  /*5230*/  IMAD.SHL.U32 R4, R87, 0x200000, RZ ;  /* 0x0020000057047824 */ /* 0x000fe200078e00ff */
[----:B------:R-:W-:Y:S01]  /*5240*/  CS2R R94, SRZ ;  /* 0x00000000005e7805 */ /* 0x000fe2000001ff00 */
[C---:B------:R-:W-:Y:S01]  /*5250*/  IMAD.SHL.U32 R85, R97.reuse, 0x20, RZ ;  /* 0x0000002061557824 */ /* 0x040fe200078e00ff */
[----:B------:R-:W-:Y:S01]  /*5260*/  CS2R R92, SRZ ;  /* 0x00000000005c7805 */ /* 0x000fe2000001ff00 */
[C---:B------:R-:W-:Y:S01]  /*5270*/  IMAD.U32 R37, R97.reuse, 0x10000, RZ ;  /* 0x0001000061257824 */ /* 0x040fe200078e00ff */
[----:B------:R-:W-:Y:S02]  /*5280*/  UMOV UR44, 0x400 ;  /* 0x00000400002c7882 */ /* 0x000fe40000000000 */
[----:B------:R-:W1:Y:S01]  /*5290*/  LDC.64 R82, c[0x0][0x8b0] ;  /* 0x00022c00ff527b82 */ /* 0x000e620000000a00 */
[----:B------:R-:W-:Y:S01]  /*52a0*/  ULEA UR44, UR46, UR44, 0x18 ;  /* 0x0000002c2e2c7291 */ /* 0x000fe2000f8ec0ff */
[----:B------:R-:W-:Y:S01]  /*52b0*/  IMAD.SHL.U32 R5, R97, 0x4, RZ ;  /* 0x0000000461057824 */ /* 0x000fe200078e00ff */
[----:B------:R-:W-:Y:S01]  /*52c0*/  LOP3.LUT R4, R4, 0x200000, RZ, 0xc0, !PT ;  /* 0x0020000004047812 */ /* 0x000fe200078ec0ff */
[----:B------:R-:W-:Y:S01]  /*52d0*/  IMAD.SHL.U32 R7, R87, 0x400, RZ ;  /* 0x0000040057077824 */ /* 0x000fe200078e00ff */
[C---:B------:R-:W-:Y:S01]  /*52e0*/  LOP3.LUT R6, R85.reuse, 0x80, RZ, 0xc0, !PT ;  /* 0x0000008055067812 */ /* 0x040fe200078ec0ff */
[----:B------:R-:W-:Y:S01]  /*52f0*/  UIADD3 UR4, UPT, UPT, UR44, 0x2200, URZ ;  /* 0x000022002c047890 */ /* 0x000fe2000fffe0ff */
[C---:B------:R-:W-:Y:S01]  /*5300*/  LOP3.LUT R84, R85.reuse, 0xb60, RZ, 0xc0, !PT ;  /* 0x00000b6055547812 */ /* 0x040fe200078ec0ff */
[----:B------:R-:W2:Y:S01]  /*5310*/  LDC.64 R80, c[0x0][0x8a8] ;  /* 0x00022a00ff507b82 */ /* 0x000ea20000000a00 */
[----:B------:R-:W-:Y:S01]  /*5320*/  LOP3.LUT R37, R4, 0x400000, R37, 0xf8, !PT ;  /* 0x0040000004257812 */ /* 0x000fe200078ef825 */
[----:B------:R-:W-:Y:S01]  /*5330*/  IMAD.MOV.U32 R36, RZ, RZ, RZ ;  /* 0x000000ffff247224 */ /* 0x000fe200078e00ff */
[----:B------:R-:W-:Y:S01]  /*5340*/  LOP3.LUT R5, R6, 0x10, R5, 0xf8, !PT ;  /* 0x0000001006057812 */ /* 0x000fe200078ef805 */
[----:B------:R-:W-:Y:S01]  /*5350*/  IMAD.MOV.U32 R91, RZ, RZ, RZ ;  /* 0x000000ffff5b7224 */ /* 0x000fe200078e00ff */
[----:B------:R-:W-:Y:S01]  /*5360*/  LOP3.LUT R84, R84, 0x400, R7, 0xf8, !PT ;  /* 0x0000040054547812 */ /* 0x000fe200078ef807 */
[----:B------:R-:W-:Y:S01]  /*5370*/  IMAD.U32 R96, RZ, RZ, UR4 ;  /* 0x00000004ff607e24 */ /* 0x000fe2000f8e00ff */
[----:B------:R-:W-:Y:S01]  /*5380*/  LOP3.LUT P0, RZ, R85, 0x80, RZ, 0xc0, !PT ;  /* 0x0000008055ff7812 */ /* 0x000fe2000780c0ff */
[----:B------:R-:W3:Y:S01]  /*5390*/  LDCU UR58, c[0x0][0x370] ;  /* 0x00006e00ff3a77ac */ /* 0x000ee20008000800 */
[----:B------:R-:W4:Y:S01]  /*53a0*/  LDS R0, [UR44+0x130] ;  /* 0x0001302cff007984 */ /* 0x000f220008000800 */
[----:B------:R-:W-:-:S02]  /*53b0*/  LOP3.LUT R84, R84, R5, RZ, 0xfc, !PT ;  /* 0x0000000554547212 */ /* 0x000fc400078efcff */
[----:B------:R-:W-:Y:S01]  /*53c0*/  P2R R4, PR, RZ, 0x1 ;  /* 0x00000001ff047803 */ /* 0x000fe20000000000 */
[----:B------:R-:W1:Y:S01]  /*53d0*/  LDCU UR43, c[0x0][0xb0c] ;  /* 0x00016180ff2b77ac */ /* 0x000e620008000800 */
[----:B------:R-:W-:Y:S01]  /*53e0*/  LOP3.LUT R97, R97, 0x60, RZ, 0xc0, !PT ;  /* 0x0000006061617812 */ /* 0x000fe200078ec0ff */
[----:B------:R-:W1:Y:S01]  /*53f0*/  LDCU UR39, c[0x0][0xb30] ;  /* 0x00016600ff2777ac */ /* 0x000e620008000800 */
[----:B------:R-:W1:Y:S01]  /*5400*/  LDCU.64 UR56, c[0x0][0x888] ;  /* 0x00011100ff3877ac */ /* 0x000e620008000a00 */
[----:B------:R-:W1:Y:S01]  /*5410*/  LDCU.64 UR40, c[0x0][0xb28] ;  /* 0x00016500ff2877ac */ /* 0x000e620008000a00 */
[----:B------:R-:W1:Y:S01]  /*5420*/  LDCU.64 UR60, c[0x0][0x890] ;  /* 0x00011200ff3c77ac */ /* 0x000e620008000a00 */
[----:B------:R-:W1:Y:S01]  /*5430*/  LDCU.128 UR52, c[0x0][0xb10] ;  /* 0x00016200ff3477ac */ /* 0x000e620008000c00 */
[----:B------:R-:W1:Y:S01]  /*5440*/  LDCU UR47, c[0x0][0x374] ;  /* 0x00006e80ff2f77ac */ /* 0x000e620008000800 */
[----:B------:R-:W-:Y:S01]  /*5450*/  UIADD3 UR62, UPT, UPT, UR44, 0x200, URZ ;  /* 0x000002002c3e7890 */ /* 0x000fe2000fffe0ff */
[----:B-1234-:R-:W-:-:S11]  /*5460*/  IMAD.IADD R37, R0, 0x1, R37 ;  /* 0x0000000100257824 */ /* 0x01efd600078e0225 */
.L_x_123:
[C---:B------:R-:W-:Y:S02]  /*5470*/  LEA R3, R91.reuse, UR44, 0x3 ;  /* 0x0000002c5b037c11 */ /* 0x040fe4000f8e18ff */
[----:B------:R-:W-:Y:S02]  /*5480*/  SHF.L.U32 R0, R94, 0x1f, RZ ;  /* 0x0000001f5e007819 */ /* 0x000fe400000006ff */
[----:B------:R-:W-:Y:S02]  /*5490*/  LEA R5, R91, UR44, 0x4 ;  /* 0x0000002c5b057c11 */ /* 0x000fe4000f8e20ff */
[----:B-1----:R-:W1:Y:S02]  /*54a0*/  SYNCS.PHASECHK.TRANS64.TRYWAIT P0, [R3+URZ+0x80], R0 ;  /* 0x00008000030075a7 */ /* 0x002e6400080011ff */
[----:B-1----:R-:W-:Y:S05]  /*54b0*/  @!P0 BRA `(.L_x_98) ;  /* 0x0000003000f08947 */ /* 0x002fea0003800000 */
.L_x_164:
        /* <DEDUP_REMOVED lines=11> */
[----:B------:R-:W-:Y:S01]  /*5570*/  PLOP3.LUT P0, PT, PT, PT, UP1, 0x80, 0x8 ;  /* 0x000000000008781c */ /* 0x000fe20003f0f018 */
[----:B------:R-:W-:Y:S11]  /*5580*/  UP2UR UR45, UPR, URZ, 0x2 ;  /* 0x00000002ff2d7883 */ /* 0x000ff60008000000 */
[----:B------:R-:W-:Y:S01]  /*5590*/  @!UPT UIADD3 URZ, UPT, UPT, URZ, URZ, URZ ;  /* 0x000000fffffff290 */ /* 0x000fe2000fffe0ff */
[----:B-1----:R-:W-:Y:S02]  /*55a0*/  @P0 SHF.R.U32.HI R0, RZ, 0x10, R5 ;  /* 0x00000010ff000819 */ /* 0x002fe40000011605 */
        /* <DEDUP_REMOVED lines=12> */
[----:B------:R-:W2:Y:S01]  /*5670*/  LDCU UR12, c[0x0][0xb20] ;  /* 0x00016400ff0c77ac */ /* 0x000ea20008000800 */
[----:B------:R-:W-:Y:S02]  /*5680*/  UIMAD.WIDE.U32 UR4, UR47, UR55, URZ ;  /* 0x000000372f0472a5 */ /* 0x000fe4000f8e00ff */
[----:B------:R-:W-:Y:S02]  /*5690*/  UIMAD.WIDE.U32 UR6, UR58, UR52, URZ ;  /* 0x000000343a0672a5 */ /* 0x000fe4000f8e00ff */
[----:B------:R-:W-:Y:S02]  /*56a0*/  UISETP.NE.AND UP0, UPT, UR54, 0x1, UPT ;  /* 0x000000013600788c */ /* 0x000fe4000bf05270 */
[----:B------:R-:W-:Y:S02]  /*56b0*/  UIMAD.WIDE.U32 UR8, UR37, UR55, URZ ;  /* 0x00000037250872a5 */ /* 0x000fe4000f8e00ff */
[----:B------:R-:W-:Y:S02]  /*56c0*/  UIMAD.WIDE.U32 UR10, UR38, UR52, URZ ;  /* 0x00000034260a72a5 */ /* 0x000fe4000f8e00ff */
[----:B------:R-:W-:Y:S02]  /*56d0*/  UISETP.NE.AND UP1, UPT, UR43, 0x1, UPT ;  /* 0x000000012b00788c */ /* 0x000fe4000bf25270 */
[----:B------:R-:W-:Y:S01]  /*56e0*/  UISETP.NE.AND UP2, UPT, UR42, 0x1, UPT ;  /* 0x000000012a00788c */ /* 0x000fe2000bf45270 */
[----:B------:R-:W-:Y:S02]  /*56f0*/  UMOV UR4, UR5 ;  /* 0x0000000500047c82 */ /* 0x000fe40008000000 */
[----:B--2---:R-:W-:Y:S03]  /*5700*/  USHF.R.U32.HI UR5, URZ, UR12, UR4 ;  /* 0x0000000cff057299 */ /* 0x004fe60008011604 */
[----:B------:R-:W-:Y:S02]  /*5710*/  UMOV UR4, UR7 ;  /* 0x0000000700047c82 */ /* 0x000fe40008000000 */
[----:B------:R-:W-:Y:S02]  /*5720*/  USHF.R.U32.HI UR7, URZ, UR53, UR4 ;  /* 0x00000035ff077299 */ /* 0x000fe40008011604 */
[----:B------:R-:W-:Y:S02]  /*5730*/  USEL UR4, UR47, UR5, !UP0 ;  /* 0x000000052f047287 */ /* 0x000fe4000c000000 */
[----:B------:R-:W-:Y:S01]  /*5740*/  USEL UR7, UR58, UR7, !UP1 ;  /* 0x000000073a077287 */ /* 0x000fe2000c800000 */
[----:B------:R-:W-:Y:S01]  /*5750*/  UMOV UR5, UR9 ;  /* 0x0000000900057c82 */ /* 0x000fe20008000000 */
[----:B------:R-:W-:Y:S02]  /*5760*/  UIMAD.WIDE.U32 UR8, UR4, UR40, URZ ;  /* 0x00000028040872a5 */ /* 0x000fe4000f8e00ff */
[----:B------:R-:W-:Y:S03]  /*5770*/  USHF.R.U32.HI UR6, URZ, UR12, UR5 ;  /* 0x0000000cff067299 */ /* 0x000fe60008011605 */
[----:B------:R-:W-:Y:S01]  /*5780*/  UMOV UR5, UR11 ;  /* 0x0000000b00057c82 */ /* 0x000fe20008000000 */
[----:B------:R-:W-:Y:S02]  /*5790*/  UIMAD.WIDE.U32 UR10, UR7, UR40, URZ ;  /* 0x00000028070a72a5 */ /* 0x000fe4000f8e00ff */
[----:B------:R-:W-:Y:S02]  /*57a0*/  USHF.R.U32.HI UR12, URZ, UR53, UR5 ;  /* 0x00000035ff0c7299 */ /* 0x000fe40008011605 */
[----:B------:R-:W-:Y:S01]  /*57b0*/  USEL UR6, UR37, UR6, !UP0 ;  /* 0x0000000625067287 */ /* 0x000fe2000c000000 */
[----:B------:R-:W-:Y:S02]  /*57c0*/  UMOV UR5, UR9 ;  /* 0x0000000900057c82 */ /* 0x000fe40008000000 */
[----:B------:R-:W-:Y:S01]  /*57d0*/  UMOV UR10, UR11 ;  /* 0x0000000b000a7c82 */ /* 0x000fe20008000000 */
[----:B------:R-:W-:Y:S02]  /*57e0*/  @UP2 USHF.R.U32.HI UR4, URZ, UR41, UR5 ;  /* 0x00000029ff042299 */ /* 0x000fe40008011605 */
[----:B------:R-:W-:Y:S02]  /*57f0*/  @UP2 USHF.R.U32.HI UR7, URZ, UR41, UR10 ;  /* 0x00000029ff072299 */ /* 0x000fe4000801160a */
[----:B------:R-:W-:Y:S02]  /*5800*/  UIMAD UR4, UR42, UR4, URZ ;  /* 0x000000042a0472a4 */ /* 0x000fe4000f8e02ff */
[----:B------:R-:W-:Y:S02]  /*5810*/  UIMAD.WIDE.U32 UR10, UR6, UR40, URZ ;  /* 0x00000028060a72a5 */ /* 0x000fe4000f8e00ff */
[----:B------:R-:W-:Y:S02]  /*5820*/  USEL UR5, UR38, UR12, !UP1 ;  /* 0x0000000c26057287 */ /* 0x000fe4000c800000 */
[----:B------:R-:W-:Y:S02]  /*5830*/  UIMAD UR8, UR42, UR7, URZ ;  /* 0x000000072a0872a4 */ /* 0x000fe4000f8e02ff */
[----:B------:R-:W-:Y:S03]  /*5840*/  UISETP.GE.AND UP0, UPT, UR6, UR4, UPT ;  /* 0x000000040600728c */ /* 0x000fe6000bf06270 */
[----:B------:R-:W-:Y:S01]  /*5850*/  UMOV UR4, UR11 ;  /* 0x0000000b00047c82 */ /* 0x000fe20008000000 */
[----:B------:R-:W-:Y:S02]  /*5860*/  UISETP.GE.OR UP0, UPT, UR5, UR8, UP0 ;  /* 0x000000080500728c */ /* 0x000fe40008706670 */
[----:B------:R-:W-:Y:S02]  /*5870*/  USHF.R.U32.HI UR4, URZ, UR41, UR4 ;  /* 0x00000029ff047299 */ /* 0x000fe40008011604 */
[----:B------:R-:W-:Y:S02]  /*5880*/  UIMAD.WIDE.U32 UR8, UR5, UR40, URZ ;  /* 0x00000028050872a5 */ /* 0x000fe4000f8e00ff */
[----:B------:R-:W-:Y:S02]  /*5890*/  USEL UR11, UR6, UR4, !UP2 ;  /* 0x00000004060b7287 */ /* 0x000fe4000d000000 */
[----:B------:R-:W-:Y:S02]  /*58a0*/  UIADD3 UR8, UPT, UPT, -UR5, URZ, URZ ;  /* 0x000000ff05087290 */ /* 0x000fe4000fffe1ff */
[----:B------:R-:W-:Y:S01]  /*58b0*/  UIADD3 UR10, UPT, UPT, -UR11, URZ, URZ ;  /* 0x000000ff0b0a7290 */ /* 0x000fe2000fffe1ff */
[----:B------:R-:W-:Y:S01]  /*58c0*/  @!UP0 UMOV UR4, UR9 ;  /* 0x0000000900048c82 */ /* 0x000fe20008000000 */
[----:B------:R-:W-:Y:S02]  /*58d0*/  UIADD3 UR9, UPT, UPT, -UR6, URZ, URZ ;  /* 0x000000ff06097290 */ /* 0x000fe4000fffe1ff */
[----:B------:R-:W-:Y:S02]  /*58e0*/  @!UP0 USHF.R.U32.HI UR4, URZ, UR41, UR4 ;  /* 0x00000029ff048299 */ /* 0x000fe40008011604 */
[----:B------:R-:W-:Y:S02]  /*58f0*/  UIMAD UR10, UR42, UR10, UR6 ;  /* 0x0000000a2a0a72a4 */ /* 0x000fe4000f8e0206 */
[----:B------:R-:W-:Y:S04]  /*5900*/  @!UP0 USEL UR4, UR5, UR4, !UP2 ;  /* 0x0000000405048287 */ /* 0x000fe8000d000000 */
[----:B------:R-:W-:Y:S02]  /*5910*/  @!UP0 UIMAD UR10, UR7, UR10, UR4 ;  /* 0x0000000a070a82a4 */ /* 0x000fe4000f8e0204 */
[----:B------:R-:W-:Y:S02]  /*5920*/  @!UP0 UIADD3 UR11, UPT, UPT, UR11, -UR4, URZ ;  /* 0x800000040b0b8290 */ /* 0x000fe4000fffe0ff */
[----:B------:R-:W-:Y:S02]  /*5930*/  UIMAD UR7, UR43, UR8, UR38 ;  /* 0x000000082b0772a4 */ /* 0x000fe4000f8e0226 */
[----:B------:R-:W-:Y:S02]  /*5940*/  @!UP0 UIMAD UR6, UR11, UR42, UR5 ;  /* 0x0000002a0b0682a4 */ /* 0x000fe4000f8e0205 */
[----:B------:R-:W-:Y:S01]  /*5950*/  UIMAD UR4, UR54, UR9, UR37 ;  /* 0x00000009360472a4 */ /* 0x000fe2000f8e0225 */
[----:B------:R-:W-:Y:S02]  /*5960*/  @!UP0 UMOV UR5, UR10 ;  /* 0x0000000a00058c82 */ /* 0x000fe40008000000 */
[----:B------:R-:W-:Y:S02]  /*5970*/  UIMAD UR38, UR5, UR43, UR7 ;  /* 0x0000002b052672a4 */ /* 0x000fe4000f8e0207 */
[----:B------:R-:W-:Y:S11]  /*5980*/  UIMAD UR37, UR6, UR54, UR4 ;  /* 0x00000036062572a4 */ /* 0x000ff6000f8e0204 */
[----:B------:R-:W-:Y:S01]  /*5990*/  @!UPT UIADD3 URZ, UPT, UPT, URZ, URZ, URZ ;  /* 0x000000fffffff290 */ /* 0x000fe2000fffe0ff */
.L_x_99:
[----:B------:R-:W-:Y:S01]  /*59a0*/  UISETP.NE.AND UP0, UPT, UR39, 0x1, UPT ;  /* 0x000000012700788c */ /* 0x000fe2000bf05270 */
[----:B------:R-:W-:Y:S01]  /*59b0*/  IADD3 R91, PT, PT, R91, 0x1, RZ ;  /* 0x000000015b5b7810 */ /* 0x000fe20007ffe0ff */
[----:B------:R-:W-:Y:S02]  /*59c0*/  USHF.L.U32 UR50, UR20, 0x6, URZ ;  /* 0x0000000614327899 */ /* 0x000fe400080006ff */
[----:B------:R-:W-:Y:S07]  /*59d0*/  USHF.L.U32 UR49, UR24, 0x7, URZ ;  /* 0x0000000718317899 */ /* 0x000fee00080006ff */
[----:B------:R-:W2:Y:S01]  /*59e0*/  @!UP0 LDCU.128 UR12, c[0x0][0xb10] ;  /* 0x00016200ff0c87ac */ /* 0x000ea20008000c00 */
[----:B------:R-:W3:Y:S01]  /*59f0*/  @!UP0 LDCU UR5, c[0x0][0xb0c] ;  /* 0x00016180ff0587ac */ /* 0x000ee20008000800 */
[----:B------:R-:W4:Y:S01]  /*5a00*/  @!UP0 LDCU UR10, c[0x0][0xb20] ;  /* 0x00016400ff0a87ac */ /* 0x000f220008000800 */
[----:B--2---:R-:W-:Y:S02]  /*5a10*/  UIMAD.WIDE.U32 UR8, UR38, UR12, URZ ;  /* 0x0000000c260872a5 */ /* 0x004fe4000f8e00ff */
[----:B------:R-:W-:Y:S02]  /*5a20*/  UIMAD.WIDE.U32 UR6, UR37, UR15, URZ ;  /* 0x0000000f250672a5 */ /* 0x000fe4000f8e00ff */
[----:B------:R-:W-:Y:S03]  /*5a30*/  @!UP0 UISETP.NE.AND UP1, UPT, UR14, 0x1, UPT ;  /* 0x000000010e00888c */ /* 0x000fe6000bf25270 */
[----:B------:R-:W-:Y:S01]  /*5a40*/  @!UP0 UMOV UR4, UR9 ;  /* 0x0000000900048c82 */ /* 0x000fe20008000000 */
[----:B---3--:R-:W-:Y:S02]  /*5a50*/  @!UP0 UISETP.NE.AND UP2, UPT, UR5, 0x1, UPT ;  /* 0x000000010500888c */ /* 0x008fe4000bf45270 */
[----:B------:R-:W-:Y:S01]  /*5a60*/  @!UP0 USHF.R.U32.HI UR4, URZ, UR13, UR4 ;  /* 0x0000000dff048299 */ /* 0x000fe20008011604 */
[----:B------:R-:W-:Y:S02]  /*5a70*/  @!UP0 UMOV UR6, UR7 ;  /* 0x0000000700068c82 */ /* 0x000fe40008000000 */
[----:B----4-:R-:W-:Y:S02]  /*5a80*/  @!UP0 USHF.R.U32.HI UR6, URZ, UR10, UR6 ;  /* 0x0000000aff068299 */ /* 0x010fe40008011606 */
[----:B------:R-:W-:Y:S02]  /*5a90*/  @!UP0 USEL UR7, UR38, UR4, !UP2 ;  /* 0x0000000426078287 */ /* 0x000fe4000d000000 */
[----:B------:R-:W-:Y:S04]  /*5aa0*/  @!UP0 USEL UR6, UR37, UR6, !UP1 ;  /* 0x0000000625068287 */ /* 0x000fe8000c800000 */
[----:B------:R-:W-:Y:S02]  /*5ab0*/  @!UP0 UIADD3 UR4, UPT, UPT, -UR7, UR6, URZ ;  /* 0x0000000607048290 */ /* 0x000fe4000fffe1ff */
[----:B------:R-:W-:Y:S02]  /*5ac0*/  @!UP0 UIADD3 UR6, UPT, UPT, UR7, -UR6, URZ ;  /* 0x8000000607068290 */ /* 0x000fe4000fffe0ff */
[----:B------:R-:W-:Y:S02]  /*5ad0*/  @!UP0 UIMAD UR38, UR4, UR5, UR38 ;  /* 0x00000005042682a4 */ /* 0x000fe4000f8e0226 */
[----:B------:R-:W-:Y:S02]  /*5ae0*/  @!UP0 UIMAD UR37, UR6, UR14, UR37 ;  /* 0x0000000e062582a4 */ /* 0x000fe4000f8e0225 */
[----:B------:R-:W-:Y:S09]  /*5af0*/  ULOP3.LUT UP0, URZ, UR62, 0x90, URZ, 0xc0, !UPT ;  /* 0x000000903eff7892 */ /* 0x000ff2000f80c0ff */
[----:B------:R-:W-:Y:S05]  /*5b00*/  BRA.U !UP0, `(.L_x_100) ;  /* 0x0000000108407547 */ /* 0x000fea000b800000 */
[----:B------:R-:W2:Y:S01]  /*5b10*/  LDCU.64 UR8, c[0x4][0x80] ;  /* 0x01001000ff0877ac */ /* 0x000ea20008000a00 */
[----:B------:R-:W-:Y:S01]  /*5b20*/  MOV R3, 0x0 ;  /* 0x0000000000037802 */ /* 0x000fe20000000f00 */
[----:B------:R-:W-:Y:S02]  /*5b30*/  HFMA2 R12, -RZ, RZ, 0, 5.9604644775390625e-08 ;  /* 0x00000001ff0c7431 */ /* 0x000fe400000001ff */
[----:B------:R-:W-:Y:S02]  /*5b40*/  IMAD.MOV.U32 R8, RZ, RZ, 0x70 ;  /* 0x00000070ff087424 */ /* 0x000fe400078e00ff */
[----:B------:R-:W-:Y:S01]  /*5b50*/  IMAD.MOV.U32 R13, RZ, RZ, RZ ;  /* 0x000000ffff0d7224 */ /* 0x000fe200078e00ff */
[----:B------:R-:W3:Y:S01]  /*5b60*/  LDCU.64 UR6, c[0x4][0x88] ;  /* 0x01001100ff0677ac */ /* 0x000ee20008000a00 */
[----:B------:R-:W4:Y:S01]  /*5b70*/  LDC.64 R2, c[0x4][R3] ;  /* 0x0100000003027b82 */ /* 0x000f220000000a00 */
[----:B------:R-:W1:Y:S01]  /*5b80*/  LDCU.64 UR4, c[0x4][0x8] ;  /* 0x01000100ff0477ac */ /* 0x000e620008000a00 */
[----:B--2---:R-:W-:Y:S01]  /*5b90*/  MOV R5, UR9 ;  /* 0x0000000900057c02 */ /* 0x004fe20008000f00 */
[----:B------:R-:W-:Y:S01]  /*5ba0*/  IMAD.U32 R4, RZ, RZ, UR8 ;  /* 0x00000008ff047e24 */ /* 0x000fe2000f8e00ff */
[----:B---3--:R-:W-:Y:S01]  /*5bb0*/  MOV R7, UR7 ;  /* 0x0000000700077c02 */ /* 0x008fe20008000f00 */
[----:B------:R-:W-:Y:S01]  /*5bc0*/  IMAD.U32 R6, RZ, RZ, UR6 ;  /* 0x00000006ff067e24 */ /* 0x000fe2000f8e00ff */
[----:B-1----:R-:W-:Y:S01]  /*5bd0*/  MOV R11, UR5 ;  /* 0x00000005000b7c02 */ /* 0x002fe20008000f00 */
[----:B------:R-:W-:Y:S02]  /*5be0*/  IMAD.U32 R10, RZ, RZ, UR4 ;  /* 0x00000004ff0a7e24 */ /* 0x000fe4000f8e00ff */
[----:B------:R-:W-:Y:S07]  /*5bf0*/  LEPC R20, `(.L_x_100) ;  /* 0x000000001014794e */ /* 0x000fee0000000000 */
[----:B----45:R-:W-:Y:S05]  /*5c00*/  CALL.ABS.NOINC R2 ;  /* 0x0000000002007343 */ /* 0x030fea0003c00000 */
.L_x_100:
[----:B------:R-:W-:Y:S01]  /*5c10*/  LOP3.LUT P0, RZ, R96, 0x90, RZ, 0xc0, !PT ;  /* 0x0000009060ff7812 */ /* 0x000fe2000780c0ff */
[----:B------:R-:W-:Y:S11]  /*5c20*/  BSSY.RECONVERGENT B6, `(.L_x_101) ;  /* 0x0000013000067945 */ /* 0x000ff60003800200 */
[----:B------:R-:W-:Y:S01]  /*5c30*/  @!UPT UIADD3 URZ, UPT, UPT, URZ, URZ, URZ ;  /* 0x000000fffffff290 */ /* 0x000fe2000fffe0ff */
[----:B------:R-:W-:Y:S05]  /*5c40*/  @!P0 BRA `(.L_x_102) ;  /* 0x0000000000408947 */ /* 0x000fea0003800000 */
        /* <DEDUP_REMOVED lines=16> */
.L_x_102:
[----:B------:R-:W-:Y:S05]  /*5d50*/  BSYNC.RECONVERGENT B6 ;  /* 0x0000000000067941 */ /* 0x000fea0003800200 */
.L_x_101:
[----:B------:R-:W-:Y:S01]  /*5d60*/  R2UR UR4, R89 ;  /* 0x00000000590472ca */ /* 0x000fe200000e0000 */
[----:B------:R-:W-:Y:S01]  /*5d70*/  UISETP.NE.U32.AND UP0, UPT, UR60, URZ, UPT ;  /* 0x000000ff3c00728c */ /* 0x000fe2000bf05070 */
[----:B------:R-:W-:Y:S02]  /*5d80*/  ISETP.NE.U32.AND P4, PT, R82, RZ, PT ;  /* 0x000000ff5200720c */ /* 0x000fe40003f85070 */
[----:B------:R-:W-:Y:S01]  /*5d90*/  ISETP.NE.U32.AND P2, PT, RZ, UR56, PT ;  /* 0x00000038ff007c0c */ /* 0x000fe2000bf45070 */
[----:B------:R-:W-:Y:S01]  /*5da0*/  UISETP.NE.AND.EX UP1, UPT, UR61, URZ, UPT, UP0 ;  /* 0x000000ff3d00728c */ /* 0x000fe2000bf25300 */
[----:B------:R-:W-:Y:S01]  /*5db0*/  ISETP.NE.AND.EX P4, PT, R83, RZ, PT, P4 ;  /* 0x000000ff5300720c */ /* 0x000fe20003f85340 */
[----:B------:R-:W-:Y:S01]  /*5dc0*/  UPLOP3.LUT UP0, UPT, UPT, UPT, UPT, 0x40, 0x4 ;  /* 0x000000000004789c */ /* 0x000fe20003f0e870 */
[----:B------:R-:W-:Y:S05]  /*5dd0*/  ISETP.NE.AND.EX P2, PT, RZ, UR57, PT, P2 ;  /* 0x00000039ff007c0c */ /* 0x000fea000bf45320 */
[----:B------:R-:W-:Y:S06]  /*5de0*/  UISETP.NE.AND UP2, UPT, UR4, URZ, UPT ;  /* 0x000000ff0400728c */ /* 0x000fec000bf45270 */
[----:B------:R-:W-:Y:S05]  /*5df0*/  PLOP3.LUT P1, PT, PT, PT, UP2, 0x80, 0x8 ;  /* 0x000000000008781c */ /* 0x000fea0003f2f028 */
[----:B------:R-:W-:Y:S06]  /*5e00*/  @UP2 UPLOP3.LUT UP0, UPT, UPT, UPT, UP1, 0x80, 0x8 ;  /* 0x000000000008289c */ /* 0x000fec0003f0f010 */
[----:B------:R-:W-:Y:S01]  /*5e10*/  PLOP3.LUT P0, PT, PT, PT, UP0, 0x80, 0x8 ;  /* 0x000000000008781c */ /* 0x000fe20003f0f008 */
[----:B------:R-:W-:Y:S01]  /*5e20*/  @!UPT UIADD3 URZ, UPT, UPT, URZ, URZ, URZ ;  /* 0x000000fffffff290 */ /* 0x000fe2000fffe0ff */
[----:B------:R-:W-:Y:S11]  /*5e30*/  BRA.U !UP1, `(.L_x_103) ;  /* 0x00000001093c7547 */ /* 0x000ff6000b800000 */
[----:B------:R-:W-:Y:S01]  /*5e40*/  UISETP.NE.U32.AND UP0, UPT, UR56, URZ, UPT ;  /* 0x000000ff3800728c */ /* 0x000fe2000bf05070 */
[----:B-1----:R-:W-:Y:S01]  /*5e50*/  HFMA2 R0, -RZ, RZ, 0, 5.9604644775390625e-08 ;  /* 0x00000001ff007431 */ /* 0x002fe200000001ff */
[----:B------:R-:W1:Y:S01]  /*5e60*/  LDCU.64 UR8, c[0x0][0x358] ;  /* 0x00006b00ff0877ac */ /* 0x000e620008000a00 */
[----:B------:R-:W-:Y:S01]  /*5e70*/  IMAD.MOV.U32 R86, RZ, RZ, 0x1 ;  /* 0x00000001ff567424 */ /* 0x000fe200078e00ff */
[----:B------:R-:W-:Y:S06]  /*5e80*/  UISETP.NE.AND.EX UP0, UPT, UR57, URZ, UPT, UP0 ;  /* 0x000000ff3900728c */ /* 0x000fec000bf05300 */
[----:B------:R-:W-:Y:S05]  /*5e90*/  PLOP3.LUT P3, PT, PT, PT, UP0, 0x80, 0x8 ;  /* 0x000000000008781c */ /* 0x000fea0003f6f008 */
[----:B------:R-:W2:Y:S01]  /*5ea0*/  @UP0 LDCU.64 UR4, c[0x0][0x888] ;  /* 0x00011100ff0407ac */ /* 0x000ea20008000a00 */
[----:B------:R-:W-:Y:S07]  /*5eb0*/  @UP0 UIMAD UR6, UR36, UR60, URZ ;  /* 0x0000003c240602a4 */ /* 0x000fee000f8e02ff */
[----:B------:R-:W-:Y:S01]  /*5ec0*/  @!P3 PRMT R86, R0, 0x7610, R86 ;  /* 0x000076100056b816 */ /* 0x000fe20000000056 */
[----:B--2---:R-:W-:Y:S06]  /*5ed0*/  @UP0 UIMAD.WIDE UR4, UR6, 0x4, UR4 ;  /* 0x00000004060408a5 */ /* 0x004fec000f8e0204 */
[----:B------:R-:W-:Y:S01]  /*5ee0*/  IMAD.U32 R2, RZ, RZ, UR4 ;  /* 0x00000004ff027e24 */ /* 0x000fe2000f8e00ff */
[----:B------:R-:W-:Y:S04]  /*5ef0*/  MOV R3, UR5 ;  /* 0x0000000500037c02 */ /* 0x000fe80008000f00 */
[----:B------:R-:W2:Y:S01]  /*5f00*/  @!UP0 LDCU UR4, c[0x0][0x880] ;  /* 0x00011000ff0487ac */ /* 0x000ea20008000800 */
[----:B-1---5:R3:W5:Y:S02]  /*5f10*/  @P3 LDG.E R41, desc[UR8][R2.64] ;  /* 0x0000000802293981 */ /* 0x022764000c1e1900 */
[----:B--23--:R-:W-:Y:S02]  /*5f20*/  @!P3 IMAD.U32 R41, RZ, RZ, UR4 ;  /* 0x00000004ff29be24 */ /* 0x00cfe4000f8e00ff */
.L_x_103:
[----:B------:R-:W-:Y:S05]  /*5f30*/  @!P4 BRA `(.L_x_104) ;  /* 0x000000000024c947 */ /* 0x000fea0003800000 */
[----:B------:R-:W-:Y:S01]  /*5f40*/  ISETP.NE.U32.AND P3, PT, R80, RZ, PT ;  /* 0x000000ff5000720c */ /* 0x000fe20003f65070 */
[----:B------:R-:W2:Y:S03]  /*5f50*/  LDCU.64 UR4, c[0x0][0x358] ;  /* 0x00006b00ff0477ac */ /* 0x000ea60008000a00 */
[----:B------:R-:W-:Y:S11]  /*5f60*/  ISETP.NE.AND.EX P3, PT, R81, RZ, PT, P3 ;  /* 0x000000ff5100720c */ /* 0x000ff60003f65330 */
[----:B------:R-:W-:Y:S02]  /*5f70*/  @!UPT UIADD3 URZ, UPT, UPT, URZ, URZ, URZ ;  /* 0x000000fffffff290 */ /* 0x000fe4000fffe0ff */
[----:B------:R-:W3:Y:S01]  /*5f80*/  @P3 LDC.64 R2, c[0x0][0x8a8] ;  /* 0x00022a00ff023b82 */ /* 0x000ee20000000a00 */
[----:B-1----:R-:W-:Y:S04]  /*5f90*/  @P3 IMAD R0, R82, UR36, RZ ;  /* 0x0000002452003c24 */ /* 0x002fe8000f8e02ff */
[----:B---3--:R-:W-:Y:S05]  /*5fa0*/  @P3 IMAD.WIDE R2, R0, 0x4, R2 ;  /* 0x0000000400023825 */ /* 0x008fea00078e0202 */
[----:B--2--5:R2:W5:Y:S02]  /*5fb0*/  @P3 LDG.E R38, desc[UR4][R2.64] ;  /* 0x0000000402263981 */ /* 0x024564000c1e1900 */
[----:B--2---:R-:W3:Y:S02]  /*5fc0*/  @!P3 LDC R38, c[0x0][0x8a0] ;  /* 0x00022800ff26bb82 */ /* 0x004ee40000000800 */
.L_x_104:
[----:B-----5:R-:W-:Y:S01]  /*5fd0*/  FSETP.NEU.AND P4, PT, R41, RZ, PT ;  /* 0x000000ff2900720b */ /* 0x020fe20003f8d000 */
[----:B------:R-:W-:Y:S01]  /*5fe0*/  BSSY B1, `(.L_x_105) ;  /* 0x0000041000017945 */ /* 0x000fe20003800000 */
[----:B------:R-:W-:Y:S01]  /*5ff0*/  SEL R7, RZ, 0xffffffff, P2 ;  /* 0xffffffffff077807 */ /* 0x000fe20001000000 */
[----:B------:R-:W-:Y:S01]  /*6000*/  IMAD.MOV.U32 R71, RZ, RZ, 0x1 ;  /* 0x00000001ff477424 */ /* 0x000fe200078e00ff */
[----:B------:R-:W-:Y:S01]  /*6010*/  LOP3.LUT P3, RZ, R86, 0xff, RZ, 0xc0, !PT ;  /* 0x000000ff56ff7812 */ /* 0x000fe2000786c0ff */
[C---:B------:R-:W-:Y:S01]  /*6020*/  IMAD R39, R36.reuse, 0x40, R37 ;  /* 0x0000004024277824 */ /* 0x040fe200078e0225 */
[----:B-1----:R-:W-:Y:S02]  /*6030*/  @P1 SEL R0, RZ, 0xffffffff, P4 ;  /* 0xffffffffff001807 */ /* 0x002fe40002000000 */
[----:B------:R-:W-:Y:S02]  /*6040*/  CS2R R78, SRZ ;  /* 0x00000000004e7805 */ /* 0x000fe4000001ff00 */
[----:B------:R-:W-:Y:S02]  /*6050*/  LEA R3, R93, UR44, 0x3 ;  /* 0x0000002c5d037c11 */ /* 0x000fe4000f8e18ff */
[----:B------:R-:W-:Y:S02]  /*6060*/  CS2R R76, SRZ ;  /* 0x00000000004c7805 */ /* 0x000fe4000001ff00 */
[----:B------:R-:W-:Y:S02]  /*6070*/  @P0 SEL R0, R7, R0, !P3 ;  /* 0x0000000007000207 */ /* 0x000fe40005800000 */
[----:B------:R-:W-:Y:S02]  /*6080*/  CS2R R74, SRZ ;  /* 0x00000000004a7805 */ /* 0x000fe4000001ff00 */
[----:B------:R-:W-:Y:S02]  /*6090*/  LEA R90, R36, UR44, 0x3 ;  /* 0x0000002c245a7c11 */ /* 0x000fe4000f8e18ff */
[----:B------:R-:W-:Y:S02]  /*60a0*/  CS2R R72, SRZ ;  /* 0x0000000000487805 */ /* 0x000fe4000001ff00 */
[----:B------:R-:W-:Y:S02]  /*60b0*/  @P1 LOP3.LUT R0, R0, 0x1, RZ, 0xc0, !PT ;  /* 0x0000000100001812 */ /* 0x000fe400078ec0ff */
[----:B------:R-:W-:Y:S02]  /*60c0*/  SHF.L.U32 R5, R95, 0x1f, RZ ;  /* 0x0000001f5f057819 */ /* 0x000fe400000006ff */
[----:B------:R-:W-:Y:S02]  /*60d0*/  ISETP.NE.U32.OR P6, PT, R0, 0x1, !P1 ;  /* 0x000000010000780c */ /* 0x000fe40004fc5470 */
[----:B------:R-:W-:Y:S02]  /*60e0*/  PLOP3.LUT P2, PT, PT, PT, UP1, 0x80, 0x8 ;  /* 0x000000000008781c */ /* 0x000fe40003f4f018 */
[----:B------:R-:W-:Y:S02]  /*60f0*/  SEL R0, RZ, 0xffffffff, P4 ;  /* 0xffffffffff007807 */ /* 0x000fe40002000000 */
[----:B------:R-:W-:Y:S07]  /*6100*/  P2R R98, PR, RZ, 0x40 ;  /* 0x00000040ff627803 */ /* 0x000fee0000000000 */
[----:B------:R-:W-:Y:S02]  /*6110*/  @P6 SHF.L.U32 R2, R92, 0x1f, RZ ;  /* 0x0000001f5c026819 */ /* 0x000fe400000006ff */
[----:B------:R-:W-:Y:S02]  /*6120*/  @P2 SEL R0, R7, R0, !P3 ;  /* 0x0000000007002207 */ /* 0x000fe40005800000 */
[----:B------:R-:W1:Y:S02]  /*6130*/  @P6 SYNCS.PHASECHK.TRANS64.TRYWAIT P1, [R3+URZ+0x50], R2 ;  /* 0x00005002030065a7 */ /* 0x000e6400080211ff */
[----:B------:R-:W-:Y:S04]  /*6140*/  LOP3.LUT R0, R0, 0x1, RZ, 0xc0, !PT ;  /* 0x0000000100007812 */ /* 0x000fe800078ec0ff */
[----:B------:R-:W-:Y:S04]  /*6150*/  ISETP.NE.U32.AND P5, PT, R0, 0x1, PT ;  /* 0x000000010000780c */ /* 0x000fe80003fa5070 */
[----:B------:R-:W-:Y:S01]  /*6160*/  P2R R99, PR, RZ, 0x20 ;  /* 0x00000020ff637803 */ /* 0x000fe20000000000 */
[----:B------:R2:W4:Y:S01]  /*6170*/  SYNCS.PHASECHK.TRANS64.TRYWAIT P0, [R90+URZ+0xa0], R5 ;  /* 0x0000a0055a0075a7 */ /* 0x00052200080011ff */
[----:B-1----:R-:W-:Y:S01]  /*6180*/  @P6 SEL R71, RZ, 0x1, !P1 ;  /* 0x00000001ff476807 */ /* 0x002fe20004800000 */
[----:B--2---:R-:W-:Y:S06]  /*6190*/  @!P6 BRA `(.L_x_106) ;  /* 0x000000000094e947 */ /* 0x004fec0003800000 */
[----:B------:R-:W-:Y:S01]  /*61a0*/  @P5 IMAD R4, R93, 0x1000, R84 ;  /* 0x000010005d045824 */ /* 0x000fe200078e0254 */
[----:B------:R-:W-:Y:S01]  /*61b0*/  LOP3.LUT P6, RZ, R85, 0x80, RZ, 0xc0, !PT ;  /* 0x0000008055ff7812 */ /* 0x000fe200078cc0ff */
[----:B------:R-:W-:Y:S01]  /*61c0*/  BSSY B0, `(.L_x_107) ;  /* 0x0000010000007945 */ /* 0x000fe20003800000 */
[----:B------:R-:W-:Y:S01]  /*61d0*/  ISETP.NE.AND P2, PT, R71, RZ, PT ;  /* 0x000000ff4700720c */ /* 0x000fe20003f45270 */
[----:B------:R-:W-:Y:S01]  /*61e0*/  @P5 VIADD R2, R4, UR44 ;  /* 0x0000002c04025c36 */ /* 0x000fe20008000000 */
[----:B------:R-:W-:Y:S02]  /*61f0*/  PLOP3.LUT P1, PT, PT, PT, PT, 0x8, 0x80 ;  /* 0x000000000080781c */ /* 0x000fe40003f2e170 */
[----:B------:R-:W-:Y:S02]  /*6200*/  CS2R R74, SRZ ;  /* 0x00000000004a7805 */ /* 0x000fe4000001ff00 */
[----:B------:R-:W-:Y:S01]  /*6210*/  @P5 PLOP3.LUT P1, PT, P6, PT, PT, 0x80, 0x8 ;  /* 0x000000000008581c */ /* 0x000fe2000372f070 */
[C---:B------:R-:W-:Y:S01]  /*6220*/  @P5 VIADD R0, R2.reuse, 0x200 ;  /* 0x0000020002005836 */ /* 0x040fe20000000000 */
[----:B------:R-:W-:Y:S01]  /*6230*/  CS2R R72, SRZ ;  /* 0x0000000000487805 */ /* 0x000fe2000001ff00 */
[----:B------:R-:W-:Y:S01]  /*6240*/  @P5 VIADD R2, R2, 0x210 ;  /* 0x0000021002025836 */ /* 0x000fe20000000000 */
[----:B------:R-:W-:Y:S02]  /*6250*/  CS2R R78, SRZ ;  /* 0x00000000004e7805 */ /* 0x000fe4000001ff00 */
[----:B------:R-:W-:Y:S07]  /*6260*/  CS2R R76, SRZ ;  /* 0x00000000004c7805 */ /* 0x000fee000001ff00 */
[----:B------:R-:W-:Y:S01]  /*6270*/  @P1 VIADD R2, R0, 0xfffffff0 ;  /* 0xfffffff000021836 */ /* 0x000fe20000000000 */
[----:B------:R-:W-:Y:S06]  /*6280*/  @P2 BRA `(.L_x_108) ;  /* 0x00000000000c2947 */ /* 0x000fec0003800000 */
[----:B------:R-:W-:Y:S04]  /*6290*/  SHF.L.U32 R0, R92, 0x1f, RZ ;  /* 0x0000001f5c007819 */ /* 0x000fe800000006ff */
[----:B------:R-:W1:Y:S02]  /*62a0*/  SYNCS.PHASECHK.TRANS64.TRYWAIT P1, [R3+URZ+0x50], R0 ;  /* 0x00005000030075a7 */ /* 0x000e6400080211ff */
[----:B-1----:R-:W-:Y:S05]  /*62b0*/  @!P1 BRA `(.L_x_109) ;  /* 0x0000002400849947 */ /* 0x002fea0003800000 */
.L_x_108:
[----:B------:R-:W-:Y:S05]  /*62c0*/  BSYNC B0 ;  /* 0x0000000000007941 */ /* 0x000fea0003800000 */
.L_x_107:
[----:B------:R-:W-:Y:S01]  /*62d0*/  ISETP.NE.AND P1, PT, R99, RZ, PT ;  /* 0x000000ff6300720c */ /* 0x000fe20003f25270 */
[----:B-1----:R-:W-:Y:S02]  /*62e0*/  VIADD R3, R3, 0x60 ;  /* 0x0000006003037836 */ /* 0x002fe40000000000 */
[----:B------:R-:W-:Y:S02]  /*62f0*/  IMAD.U32 R0, RZ, RZ, UR46 ;  /* 0x0000002eff007e24 */ /* 0x000fe4000f8e00ff */
[----:B------:R-:W-:Y:S03]  /*6300*/  VIADD R93, R93, 0x1 ;  /* 0x000000015d5d7836 */ /* 0x000fe60000000000 */
[----:B------:R-:W-:Y:S05]  /*6310*/  PRMT R0, R0, 0x654, R3 ;  /* 0x0000065400007816 */ /* 0x000fea0000000003 */
[----:B------:R1:W2:Y:S04]  /*6320*/  @P1 LDS.128 R72, [R4+UR44+0x200] ;  /* 0x0002002c04481984 */ /* 0x0002a80008000c00 */
[----:B------:R1:W1:Y:S01]  /*6330*/  @P1 LDS.128 R76, [R2] ;  /* 0x00000000024c1984 */ /* 0x0002620000000c00 */
[C---:B------:R-:W-:Y:S01]  /*6340*/  ISETP.NE.AND P1, PT, R93.reuse, 0x2, PT ;  /* 0x000000025d00780c */ /* 0x040fe20003f25270 */
[----:B------:R-:W-:Y:S01]  /*6350*/  @!PT LDS RZ, [RZ] ;  /* 0x00000000fffff984 */ /* 0x000fe20000000800 */
[----:B------:R-:W-:Y:S01]  /*6360*/  @!PT LDS RZ, [RZ] ;  /* 0x00000000fffff984 */ /* 0x000fe20000000800 */
[----:B------:R-:W-:Y:S01]  /*6370*/  @!PT LDS RZ, [RZ] ;  /* 0x00000000fffff984 */ /* 0x000fe20000000800 */
[----:B------:R-:W-:Y:S01]  /*6380*/  @!PT LDS RZ, [RZ] ;  /* 0x00000000fffff984 */ /* 0x000fe20000000800 */
[----:B------:R5:W-:Y:S06]  /*6390*/  MEMBAR.ALL.CTA ;  /* 0x0000000000007992 */ /* 0x000bec0000008000 */
[----:B-----5:R-:W5:Y:S01]  /*63a0*/  FENCE.VIEW.ASYNC.S ;  /* 0x00000000000073c6 */ /* 0x020f620000000000 */
[----:B------:R-:W-:Y:S02]  /*63b0*/  SEL R3, RZ, 0x1, P1 ;  /* 0x00000001ff037807 */ /* 0x000fe40000800000 */
[----:B------:R-:W-:Y:S02]  /*63c0*/  SEL R93, R93, RZ, P1 ;  /* 0x000000ff5d5d7207 */ /* 0x000fe40000800000 */
[----:B------:R-:W-:Y:S01]  /*63d0*/  LOP3.LUT R92, R92, R3, RZ, 0x3c, !PT ;  /* 0x000000035c5c7212 */ /* 0x000fe200078e3cff */
[----:B-----5:R1:W-:Y:S06]  /*63e0*/  SYNCS.ARRIVE.TRANS64.RED.A1T0 RZ, [R0+URZ], RZ ;  /* 0x000000ff00ff79a7 */ /* 0x0203ec00081004ff */
.L_x_106:
[----:B------:R-:W-:Y:S05]  /*63f0*/  BSYNC B1 ;  /* 0x0000000000017941 */ /* 0x000fea0003800000 */
.L_x_105:
[----:B-1----:R-:W-:Y:S04]  /*6400*/  SHF.R.U32.HI R0, RZ, 0x15, R39 ;  /* 0x00000015ff007819 */ /* 0x002fe80000011627 */
[----:B------:R-:W-:Y:S01]  /*6410*/  LOP3.LUT P1, RZ, R0, 0x3, R87, 0x48, !PT ;  /* 0x0000000300ff7812 */ /* 0x000fe20007824857 */
[----:B------:R-:W-:Y:S01]  /*6420*/  @!UPT UIADD3 URZ, UPT, UPT, URZ, URZ, URZ ;  /* 0x000000fffffff290 */ /* 0x000fe2000fffe0ff */
[----:B----4-:R-:W-:Y:S11]  /*6430*/  @P0 BRA `(.L_x_110) ;  /* 0x0000000000080947 */ /* 0x010ff60003800000 */
[----:B------:R-:W1:Y:S02]  /*6440*/  SYNCS.PHASECHK.TRANS64.TRYWAIT P0, [R90+URZ+0xa0], R5 ;  /* 0x0000a0055a0075a7 */ /* 0x000e6400080011ff */
[----:B-1----:R-:W-:Y:S05]  /*6450*/  @!P0 BRA `(.L_x_111) ;  /* 0x0000002400308947 */ /* 0x002fea0003800000 */
.L_x_110:
[----:B------:R-:W-:Y:S05]  /*6460*/  @!P1 BRA `(.L_x_112) ;  /* 0x0000000000409947 */ /* 0x000fea0003800000 */
[----:B------:R-:W1:Y:S01]  /*6470*/  LDCU.64 UR8, c[0x4][0x70] ;  /* 0x01000e00ff0877ac */ /* 0x000e620008000a00 */
[----:B------:R-:W-:Y:S01]  /*6480*/  MOV R3, 0x0 ;  /* 0x0000000000037802 */ /* 0x000fe20000000f00 */
[----:B------:R-:W-:Y:S02]  /*6490*/  HFMA2 R12, -RZ, RZ, 0, 5.9604644775390625e-08 ;  /* 0x00000001ff0c7431 */ /* 0x000fe400000001ff */
[----:B------:R-:W-:Y:S02]  /*64a0*/  IMAD.MOV.U32 R8, RZ, RZ, 0x192 ;  /* 0x00000192ff087424 */ /* 0x000fe400078e00ff */
[----:B------:R-:W-:Y:S01]  /*64b0*/  IMAD.MOV.U32 R13, RZ, RZ, RZ ;  /* 0x000000ffff0d7224 */ /* 0x000fe200078e00ff */
[----:B------:R-:W4:Y:S01]  /*64c0*/  LDCU.64 UR6, c[0x4][0x78] ;  /* 0x01000f00ff0677ac */ /* 0x000f220008000a00 */
[----:B------:R-:W2:Y:S01]  /*64d0*/  LDC.64 R2, c[0x4][R3] ;  /* 0x0100000003027b82 */ /* 0x000ea20000000a00 */
[----:B------:R-:W5:Y:S01]  /*64e0*/  LDCU.64 UR4, c[0x4][0x10] ;  /* 0x01000200ff0477ac */ /* 0x000f620008000a00 */
[----:B-1----:R-:W-:Y:S01]  /*64f0*/  MOV R5, UR9 ;  /* 0x0000000900057c02 */ /* 0x002fe20008000f00 */
[----:B------:R-:W-:Y:S01]  /*6500*/  IMAD.U32 R4, RZ, RZ, UR8 ;  /* 0x00000008ff047e24 */ /* 0x000fe2000f8e00ff */
[----:B----4-:R-:W-:Y:S01]  /*6510*/  MOV R7, UR7 ;  /* 0x0000000700077c02 */ /* 0x010fe20008000f00 */
[----:B------:R-:W-:Y:S01]  /*6520*/  IMAD.U32 R6, RZ, RZ, UR6 ;  /* 0x00000006ff067e24 */ /* 0x000fe2000f8e00ff */
[----:B-----5:R-:W-:Y:S01]  /*6530*/  MOV R11, UR5 ;  /* 0x00000005000b7c02 */ /* 0x020fe20008000f00 */
[----:B------:R-:W-:Y:S02]  /*6540*/  IMAD.U32 R10, RZ, RZ, UR4 ;  /* 0x00000004ff0a7e24 */ /* 0x000fe4000f8e00ff */
[----:B------:R-:W-:Y:S07]  /*6550*/  LEPC R20, `(.L_x_112) ;  /* 0x000000001014794e */ /* 0x000fee0000000000 */
[----:B--23--:R-:W-:Y:S05]  /*6560*/  CALL.ABS.NOINC R2 ;  /* 0x0000000002007343 */ /* 0x00cfea0003c00000 */
.L_x_112:
[-C--:B--2---:R-:W-:Y:S01]  /*6570*/  F2FP.F16.E5M2.UNPACK_B R42, R72.reuse ;  /* 0x00000048ff2a723e */ /* 0x084fe200020004ff */
[----:B------:R-:W-:Y:S05]  /*6580*/  WARPSYNC.ALL ;  /* 0x0000000000007948 */ /* 0x000fea0003800000 */
[----:B------:R-:W-:Y:S01]  /*6590*/  R2UR UR4, R39 ;  /* 0x00000000270472ca */ /* 0x000fe200000e0000 */
[--C-:B------:R-:W-:Y:S01]  /*65a0*/  HADD2.F32 R40, -RZ, R42.reuse.H0_H0 ;  /* 0x2000002aff287230 */ /* 0x100fe20000004100 */
[----:B------:R-:W-:Y:S01]  /*65b0*/  F2FP.F16.E5M2.UNPACK_B R43, R72.H1 ;  /* 0x00000048ff2b723e */ /* 0x000fe200030004ff */
[----:B------:R-:W-:Y:S01]  /*65c0*/  HADD2.F32 R42, -RZ, R42.H1_H1 ;  /* 0x3000002aff2a7230 */ /* 0x000fe20000004100 */
[-C--:B------:R-:W-:Y:S01]  /*65d0*/  F2FP.F16.E5M2.UNPACK_B R45, R73.reuse ;  /* 0x00000049ff2d723e */ /* 0x080fe200020004ff */
[----:B------:R-:W-:Y:S01]  /*65e0*/  BSSY.RECONVERGENT B0, `(.L_x_113) ;  /* 0x000009f000007945 */ /* 0x000fe20003800200 */
[----:B------:R-:W-:Y:S01]  /*65f0*/  F2FP.F16.E5M2.UNPACK_B R47, R73.H1 ;  /* 0x00000049ff2f723e */ /* 0x000fe200030004ff */
[--C-:B------:R-:W-:Y:S01]  /*6600*/  HADD2.F32 R44, -RZ, R43.reuse.H0_H0 ;  /* 0x2000002bff2c7230 */ /* 0x100fe20000004100 */
[-C--:B------:R-:W-:Y:S01]  /*6610*/  F2FP.F16.E5M2.UNPACK_B R49, R74.reuse ;  /* 0x0000004aff31723e */ /* 0x080fe200020004ff */
[----:B------:R-:W-:Y:S01]  /*6620*/  HADD2.F32 R46, -RZ, R43.H1_H1 ;  /* 0x3000002bff2e7230 */ /* 0x000fe20000004100 */
[----:B------:R-:W-:Y:S01]  /*6630*/  F2FP.F16.E5M2.UNPACK_B R51, R74.H1 ;  /* 0x0000004aff33723e */ /* 0x000fe200030004ff */
[--C-:B------:R-:W-:Y:S01]  /*6640*/  HADD2.F32 R43, -RZ, R45.reuse.H0_H0 ;  /* 0x2000002dff2b7230 */ /* 0x100fe20000004100 */
[-C--:B------:R-:W-:Y:S01]  /*6650*/  F2FP.F16.E5M2.UNPACK_B R53, R75.reuse ;  /* 0x0000004bff35723e */ /* 0x080fe200020004ff */
[----:B-1----:R-:W3:Y:S01]  /*6660*/  LDTM.x32 R4, tmem[UR4] ;  /* 0x00000004000479ee */ /* 0x002ee200082c0000 */
[----:B------:R-:W-:Y:S01]  /*6670*/  F2FP.F16.E5M2.UNPACK_B R55, R75.H1 ;  /* 0x0000004bff37723e */ /* 0x000fe200030004ff */
[----:B------:R-:W-:Y:S01]  /*6680*/  HADD2.F32 R48, -RZ, R45.H1_H1 ;  /* 0x3000002dff307230 */ /* 0x000fe20000004100 */
[-C--:B------:R-:W-:Y:S01]  /*6690*/  F2FP.F16.E5M2.UNPACK_B R57, R76.reuse ;  /* 0x0000004cff39723e */ /* 0x080fe200020004ff */
[----:B------:R-:W-:Y:S01]  /*66a0*/  HADD2.F32 R52, -RZ, R49.H1_H1 ;  /* 0x30000031ff347230 */ /* 0x000fe20000004100 */
[----:B------:R-:W-:Y:S01]  /*66b0*/  IADD3 R109, PT, PT, R84, UR44, RZ ;  /* 0x0000002c546d7c10 */ /* 0x000fe2000fffe0ff */
[----:B------:R-:W-:Y:S01]  /*66c0*/  HADD2.F32 R56, -RZ, R53.H1_H1 ;  /* 0x30000035ff387230 */ /* 0x000fe20000004100 */
[----:B------:R-:W-:Y:S01]  /*66d0*/  ISETP.NE.AND P6, PT, R98, RZ, PT ;  /* 0x000000ff6200720c */ /* 0x000fe20003fc5270 */
[----:B------:R-:W-:Y:S01]  /*66e0*/  HADD2.F32 R60, -RZ, R57.H1_H1 ;  /* 0x30000039ff3c7230 */ /* 0x000fe20000004100 */
[----:B------:R-:W-:Y:S01]  /*66f0*/  MOV R98, 0x10 ;  /* 0x0000001000627802 */ /* 0x000fe20000000f00 */
[--C-:B------:R-:W-:Y:S01]  /*6700*/  HADD2.F32 R45, -RZ, R47.reuse.H0_H0 ;  /* 0x2000002fff2d7230 */ /* 0x100fe20000004100 */
[----:B------:R-:W-:Y:S01]  /*6710*/  LOP3.LUT P5, RZ, R85, 0x80, RZ, 0xc0, !PT ;  /* 0x0000008055ff7812 */ /* 0x000fe200078ac0ff */
[----:B------:R-:W-:Y:S01]  /*6720*/  HADD2.F32 R50, -RZ, R47.H1_H1 ;  /* 0x3000002fff327230 */ /* 0x000fe20000004100 */
[----:B------:R-:W-:Y:S01]  /*6730*/  F2FP.F16.E5M2.UNPACK_B R59, R76.H1 ;  /* 0x0000004cff3b723e */ /* 0x000fe200030004ff */
[----:B------:R-:W-:Y:S01]  /*6740*/  HADD2.F32 R47, -RZ, R49.H0_H0 ;  /* 0x20000031ff2f7230 */ /* 0x000fe20000004100 */
[----:B------:R-:W-:Y:S01]  /*6750*/  SEL R108, R98, 0xfffffff0, !P5 ;  /* 0xfffffff0626c7807 */ /* 0x000fe20006800000 */
[--C-:B------:R-:W-:Y:S01]  /*6760*/  HADD2.F32 R49, -RZ, R51.reuse.H0_H0 ;  /* 0x20000033ff317230 */ /* 0x100fe20000004100 */
[-C--:B------:R-:W-:Y:S01]  /*6770*/  F2FP.F16.E5M2.UNPACK_B R61, R77.reuse ;  /* 0x0000004dff3d723e */ /* 0x080fe200020004ff */
[----:B------:R-:W-:Y:S01]  /*6780*/  HADD2.F32 R54, -RZ, R51.H1_H1 ;  /* 0x30000033ff367230 */ /* 0x000fe20000004100 */
[----:B------:R-:W-:Y:S01]  /*6790*/  IADD3 R98, PT, PT, R109, R108, RZ ;  /* 0x0000006c6d627210 */ /* 0x000fe20007ffe0ff */
[----:B------:R-:W-:Y:S01]  /*67a0*/  HADD2.F32 R51, -RZ, R53.H0_H0 ;  /* 0x20000035ff337230 */ /* 0x000fe20000004100 */
[----:B------:R-:W-:Y:S01]  /*67b0*/  F2FP.F16.E5M2.UNPACK_B R63, R77.H1 ;  /* 0x0000004dff3f723e */ /* 0x000fe200030004ff */
[----:B------:R-:W-:Y:S01]  /*67c0*/  HADD2.F32 R64, -RZ, R61.H1_H1 ;  /* 0x3000003dff407230 */ /* 0x000fe20000004100 */
[----:B------:R-:W-:Y:S01]  /*67d0*/  F2FP.F16.E5M2.UNPACK_B R65, R78 ;  /* 0x0000004eff41723e */ /* 0x000fe200020004ff */
[C---:B---3--:R-:W-:Y:S01]  /*67e0*/  FMUL R0, R38.reuse, R4 ;  /* 0x0000000426007220 */ /* 0x048fe20000400000 */
[C---:B------:R-:W-:Y:S01]  /*67f0*/  FMUL R2, R38.reuse, R5 ;  /* 0x0000000526027220 */ /* 0x040fe20000400000 */
[C---:B------:R-:W-:Y:S01]  /*6800*/  FMUL R4, R38.reuse, R8 ;  /* 0x0000000826047220 */ /* 0x040fe20000400000 */
[C---:B------:R-:W-:Y:S01]  /*6810*/  FMUL R5, R38.reuse, R9 ;  /* 0x0000000926057220 */ /* 0x040fe20000400000 */
[C---:B------:R-:W-:Y:S01]  /*6820*/  FFMA R0, R41.reuse, R40, R0 ;  /* 0x0000002829007223 */ /* 0x040fe20000000000 */
[C---:B------:R-:W-:Y:S01]  /*6830*/  FFMA R2, R41.reuse, R42, R2 ;  /* 0x0000002a29027223 */ /* 0x040fe20000000002 */
[C---:B------:R-:W-:Y:S01]  /*6840*/  FMUL R8, R38.reuse, R12 ;  /* 0x0000000c26087220 */ /* 0x040fe20000400000 */
[C---:B------:R-:W-:Y:S01]  /*6850*/  FMUL R9, R38.reuse, R13 ;  /* 0x0000000d26097220 */ /* 0x040fe20000400000 */
[C---:B------:R-:W-:Y:S01]  /*6860*/  FMUL R12, R38.reuse, R16 ;  /* 0x00000010260c7220 */ /* 0x040fe20000400000 */
[C---:B------:R-:W-:Y:S01]  /*6870*/  FMUL R13, R38.reuse, R17 ;  /* 0x00000011260d7220 */ /* 0x040fe20000400000 */
[C---:B------:R-:W-:Y:S01]  /*6880*/  FMUL R16, R38.reuse, R20 ;  /* 0x0000001426107220 */ /* 0x040fe20000400000 */
[C---:B------:R-:W-:Y:S01]  /*6890*/  FMUL R17, R38.reuse, R21 ;  /* 0x0000001526117220 */ /* 0x040fe20000400000 */
[C---:B------:R-:W-:Y:S01]  /*68a0*/  FMUL R20, R38.reuse, R24 ;  /* 0x0000001826147220 */ /* 0x040fe20000400000 */
[C---:B------:R-:W-:Y:S01]  /*68b0*/  FMUL R21, R38.reuse, R25 ;  /* 0x0000001926157220 */ /* 0x040fe20000400000 */
[----:B------:R-:W-:Y:S02]  /*68c0*/  HADD2.F32 R68, -RZ, R65.H1_H1 ;  /* 0x30000041ff447230 */ /* 0x000fe40000004100 */
[C---:B------:R-:W-:Y:S01]  /*68d0*/  FMUL R24, R38.reuse, R28 ;  /* 0x0000001c26187220 */ /* 0x040fe20000400000 */
[C---:B------:R-:W-:Y:S01]  /*68e0*/  FMUL R25, R38.reuse, R29 ;  /* 0x0000001d26197220 */ /* 0x040fe20000400000 */
[C---:B------:R-:W-:Y:S01]  /*68f0*/  FMUL R28, R38.reuse, R32 ;  /* 0x00000020261c7220 */ /* 0x040fe20000400000 */
[C---:B------:R-:W-:Y:S01]  /*6900*/  FMUL R29, R38.reuse, R33 ;  /* 0x00000021261d7220 */ /* 0x040fe20000400000 */
[C---:B------:R-:W-:Y:S01]  /*6910*/  FMUL R3, R38.reuse, R6 ;  /* 0x0000000626037220 */ /* 0x040fe20000400000 */
[C---:B------:R-:W-:Y:S01]  /*6920*/  FMUL R7, R38.reuse, R7 ;  /* 0x0000000726077220 */ /* 0x040fe20000400000 */
[C---:B------:R-:W-:Y:S01]  /*6930*/  FMUL R6, R38.reuse, R10 ;  /* 0x0000000a26067220 */ /* 0x040fe20000400000 */
[----:B------:R-:W-:Y:S01]  /*6940*/  F2FP.F16.E5M2.UNPACK_B R67, R78.H1 ;  /* 0x0000004eff43723e */ /* 0x000fe200030004ff */
[C---:B------:R-:W-:Y:S01]  /*6950*/  FFMA R3, R41.reuse, R44, R3 ;  /* 0x0000002c29037223 */ /* 0x040fe20000000003 */
[C---:B------:R-:W-:Y:S01]  /*6960*/  FFMA R7, R41.reuse, R46, R7 ;  /* 0x0000002e29077223 */ /* 0x040fe20000000007 */
[----:B------:R-:W-:Y:S01]  /*6970*/  F2FP.F16.E5M2.UNPACK_B R40, R79 ;  /* 0x0000004fff28723e */ /* 0x000fe200020004ff */
[C---:B------:R-:W-:Y:S01]  /*6980*/  FFMA R4, R41.reuse, R43, R4 ;  /* 0x0000002b29047223 */ /* 0x040fe20000000004 */
[C---:B------:R-:W-:Y:S01]  /*6990*/  FFMA R5, R41.reuse, R48, R5 ;  /* 0x0000003029057223 */ /* 0x040fe20000000005 */
[----:B------:R-:W-:Y:S01]  /*69a0*/  F2FP.F16.E5M2.UNPACK_B R42, R79.H1 ;  /* 0x0000004fff2a723e */ /* 0x000fe200030004ff */
[----:B------:R-:W-:Y:S01]  /*69b0*/  FFMA R6, R41, R45, R6 ;  /* 0x0000002d29067223 */ /* 0x000fe20000000006 */
[----:B------:R-:W-:Y:S01]  /*69c0*/  F2FP.SATFINITE.E5M2.F32.PACK_AB_MERGE_C R101, R7, R3, RZ ;  /* 0x000000030765723e */ /* 0x000fe200048060ff */
[C---:B------:R-:W-:Y:S01]  /*69d0*/  FMUL R11, R38.reuse, R11 ;  /* 0x0000000b260b7220 */ /* 0x040fe20000400000 */
[C---:B------:R-:W-:Y:S01]  /*69e0*/  FMUL R10, R38.reuse, R14 ;  /* 0x0000000e260a7220 */ /* 0x040fe20000400000 */
[----:B------:R-:W-:Y:S01]  /*69f0*/  FMUL R15, R38, R15 ;  /* 0x0000000f260f7220 */ /* 0x000fe20000400000 */
[----:B------:R-:W-:Y:S01]  /*6a00*/  F2FP.SATFINITE.E5M2.F32.PACK_AB_MERGE_C R100, R2, R0, R101 ;  /* 0x000000000264723e */ /* 0x000fe20004806065 */
[C---:B------:R-:W-:Y:S01]  /*6a10*/  FFMA R11, R41.reuse, R50, R11 ;  /* 0x00000032290b7223 */ /* 0x040fe2000000000b */
[----:B------:R-:W-:Y:S01]  /*6a20*/  FFMA R8, R41, R47, R8 ;  /* 0x0000002f29087223 */ /* 0x000fe20000000008 */
[----:B------:R-:W-:Y:S01]  /*6a30*/  ISETP.NE.AND P0, PT, R97, RZ, PT ;  /* 0x000000ff6100720c */ /* 0x000fe20003f05270 */
[----:B------:R-:W-:Y:S01]  /*6a40*/  FFMA R9, R41, R52, R9 ;  /* 0x0000003429097223 */ /* 0x000fe20000000009 */
[--C-:B------:R-:W-:Y:S01]  /*6a50*/  HADD2.F32 R53, -RZ, R55.reuse.H0_H0 ;  /* 0x20000037ff357230 */ /* 0x100fe20000004100 */
[----:B------:R-:W-:Y:S01]  /*6a60*/  F2FP.SATFINITE.E5M2.F32.PACK_AB_MERGE_C R101, R11, R6, RZ ;  /* 0x000000060b65723e */ /* 0x000fe200048060ff */
[C---:B------:R-:W-:Y:S01]  /*6a70*/  FFMA R10, R41.reuse, R49, R10 ;  /* 0x00000031290a7223 */ /* 0x040fe2000000000a */
[C---:B------:R-:W-:Y:S01]  /*6a80*/  FFMA R15, R41.reuse, R54, R15 ;  /* 0x00000036290f7223 */ /* 0x040fe2000000000f */
[----:B------:R-:W-:Y:S01]  /*6a90*/  FFMA R12, R41, R51, R12 ;  /* 0x00000033290c7223 */ /* 0x000fe2000000000c */
[----:B------:R-:W-:Y:S01]  /*6aa0*/  F2FP.SATFINITE.E5M2.F32.PACK_AB_MERGE_C R101, R5, R4, R101 ;  /* 0x000000040565723e */ /* 0x000fe20004806065 */
[----:B------:R-:W-:Y:S01]  /*6ab0*/  FFMA R13, R41, R56, R13 ;  /* 0x00000038290d7223 */ /* 0x000fe2000000000d */
[----:B------:R-:W-:Y:S01]  /*6ac0*/  HADD2.F32 R58, -RZ, R55.H1_H1 ;  /* 0x30000037ff3a7230 */ /* 0x000fe20000004100 */
[----:B------:R-:W-:Y:S01]  /*6ad0*/  F2FP.SATFINITE.E5M2.F32.PACK_AB_MERGE_C R102, R15, R10, RZ ;  /* 0x0000000a0f66723e */ /* 0x000fe200048060ff */
[----:B------:R-:W-:Y:S02]  /*6ae0*/  HADD2.F32 R55, -RZ, R57.H0_H0 ;  /* 0x20000039ff377230 */ /* 0x000fe40000004100 */
[C---:B------:R-:W-:Y:S01]  /*6af0*/  FMUL R14, R38.reuse, R18 ;  /* 0x00000012260e7220 */ /* 0x040fe20000400000 */
[C---:B------:R-:W-:Y:S01]  /*6b00*/  FMUL R19, R38.reuse, R19 ;  /* 0x0000001326137220 */ /* 0x040fe20000400000 */
[--C-:B------:R-:W-:Y:S02]  /*6b10*/  HADD2.F32 R57, -RZ, R59.reuse.H0_H0 ;  /* 0x2000003bff397230 */ /* 0x100fe40000004100 */
[C---:B------:R-:W-:Y:S01]  /*6b20*/  FMUL R18, R38.reuse, R22 ;  /* 0x0000001626127220 */ /* 0x040fe20000400000 */
[C---:B------:R-:W-:Y:S01]  /*6b30*/  FFMA R14, R41.reuse, R53, R14 ;  /* 0x00000035290e7223 */ /* 0x040fe2000000000e */
[----:B------:R-:W-:Y:S02]  /*6b40*/  HADD2.F32 R62, -RZ, R59.H1_H1 ;  /* 0x3000003bff3e7230 */ /* 0x000fe40000004100 */
[C---:B------:R-:W-:Y:S01]  /*6b50*/  FFMA R19, R41.reuse, R58, R19 ;  /* 0x0000003a29137223 */ /* 0x040fe20000000013 */
[----:B------:R-:W-:Y:S02]  /*6b60*/  HADD2.F32 R59, -RZ, R61.H0_H0 ;  /* 0x2000003dff3b7230 */ /* 0x000fe40000004100 */
[C---:B------:R-:W-:Y:S01]  /*6b70*/  FMUL R23, R38.reuse, R23 ;  /* 0x0000001726177220 */ /* 0x040fe20000400000 */
[C---:B------:R-:W-:Y:S01]  /*6b80*/  FFMA R16, R41.reuse, R55, R16 ;  /* 0x0000003729107223 */ /* 0x040fe20000000010 */
[C---:B------:R-:W-:Y:S01]  /*6b90*/  FFMA R17, R41.reuse, R60, R17 ;  /* 0x0000003c29117223 */ /* 0x040fe20000000011 */
[--C-:B------:R-:W-:Y:S02]  /*6ba0*/  HADD2.F32 R61, -RZ, R63.reuse.H0_H0 ;  /* 0x2000003fff3d7230 */ /* 0x100fe40000004100 */
[C---:B------:R-:W-:Y:S01]  /*6bb0*/  FFMA R18, R41.reuse, R57, R18 ;  /* 0x0000003929127223 */ /* 0x040fe20000000012 */
[----:B------:R-:W-:Y:S02]  /*6bc0*/  HADD2.F32 R66, -RZ, R63.H1_H1 ;  /* 0x3000003fff427230 */ /* 0x000fe40000004100 */
[C---:B------:R-:W-:Y:S01]  /*6bd0*/  FMUL R22, R38.reuse, R26 ;  /* 0x0000001a26167220 */ /* 0x040fe20000400000 */
[----:B------:R-:W-:Y:S02]  /*6be0*/  HADD2.F32 R63, -RZ, R65.H0_H0 ;  /* 0x20000041ff3f7230 */ /* 0x000fe40000004100 */
[C---:B------:R-:W-:Y:S01]  /*6bf0*/  FFMA R23, R41.reuse, R62, R23 ;  /* 0x0000003e29177223 */ /* 0x040fe20000000017 */
[C---:B------:R-:W-:Y:S01]  /*6c00*/  FMUL R27, R38.reuse, R27 ;  /* 0x0000001b261b7220 */ /* 0x040fe20000400000 */
[C---:B------:R-:W-:Y:S01]  /*6c10*/  FFMA R20, R41.reuse, R59, R20 ;  /* 0x0000003b29147223 */ /* 0x040fe20000000014 */
[C---:B------:R-:W-:Y:S01]  /*6c20*/  FFMA R21, R41.reuse, R64, R21 ;  /* 0x0000004029157223 */ /* 0x040fe20000000015 */
[--C-:B------:R-:W-:Y:S02]  /*6c30*/  HADD2.F32 R65, -RZ, R67.reuse.H0_H0 ;  /* 0x20000043ff417230 */ /* 0x100fe40000004100 */
[C---:B------:R-:W-:Y:S01]  /*6c40*/  FFMA R22, R41.reuse, R61, R22 ;  /* 0x0000003d29167223 */ /* 0x040fe20000000016 */
[----:B------:R-:W-:Y:S02]  /*6c50*/  HADD2.F32 R70, -RZ, R67.H1_H1 ;  /* 0x30000043ff467230 */ /* 0x000fe40000004100 */
[C---:B------:R-:W-:Y:S01]  /*6c60*/  FMUL R26, R38.reuse, R30 ;  /* 0x0000001e261a7220 */ /* 0x040fe20000400000 */
[--C-:B------:R-:W-:Y:S02]  /*6c70*/  HADD2.F32 R67, -RZ, R40.reuse.H0_H0 ;  /* 0x20000028ff437230 */ /* 0x100fe40000004100 */
[C---:B------:R-:W-:Y:S01]  /*6c80*/  FFMA R27, R41.reuse, R66, R27 ;  /* 0x00000042291b7223 */ /* 0x040fe2000000001b */
[C---:B------:R-:W-:Y:S01]  /*6c90*/  FMUL R31, R38.reuse, R31 ;  /* 0x0000001f261f7220 */ /* 0x040fe20000400000 */
[C---:B------:R-:W-:Y:S01]  /*6ca0*/  FFMA R24, R41.reuse, R63, R24 ;  /* 0x0000003f29187223 */ /* 0x040fe20000000018 */
[----:B------:R-:W-:Y:S02]  /*6cb0*/  HADD2.F32 R40, -RZ, R40.H1_H1 ;  /* 0x30000028ff287230 */ /* 0x000fe40000004100 */
[C---:B------:R-:W-:Y:S01]  /*6cc0*/  FFMA R25, R41.reuse, R68, R25 ;  /* 0x0000004429197223 */ /* 0x040fe20000000019 */
[--C-:B------:R-:W-:Y:S02]  /*6cd0*/  HADD2.F32 R69, -RZ, R42.reuse.H0_H0 ;  /* 0x2000002aff457230 */ /* 0x100fe40000004100 */
[C---:B------:R-:W-:Y:S01]  /*6ce0*/  FFMA R26, R41.reuse, R65, R26 ;  /* 0x00000041291a7223 */ /* 0x040fe2000000001a */
[----:B------:R-:W-:Y:S02]  /*6cf0*/  HADD2.F32 R42, -RZ, R42.H1_H1 ;  /* 0x3000002aff2a7230 */ /* 0x000fe40000004100 */
[C---:B------:R-:W-:Y:S01]  /*6d00*/  FMUL R30, R38.reuse, R34 ;  /* 0x00000022261e7220 */ /* 0x040fe20000400000 */
[----:B------:R-:W-:Y:S01]  /*6d10*/  FFMA R31, R41, R70, R31 ;  /* 0x00000046291f7223 */ /* 0x000fe2000000001f */
[----:B------:R-:W-:Y:S01]  /*6d20*/  FMUL R35, R38, R35 ;  /* 0x0000002326237220 */ /* 0x000fe20000400000 */
[----:B------:R-:W-:Y:S01]  /*6d30*/  F2FP.SATFINITE.E5M2.F32.PACK_AB_MERGE_C R103, R19, R14, RZ ;  /* 0x0000000e1367723e */ /* 0x000fe200048060ff */
[C---:B------:R-:W-:Y:S01]  /*6d40*/  FFMA R28, R41.reuse, R67, R28 ;  /* 0x00000043291c7223 */ /* 0x040fe2000000001c */
[C---:B------:R-:W-:Y:S01]  /*6d50*/  FFMA R29, R41.reuse, R40, R29 ;  /* 0x00000028291d7223 */ /* 0x040fe2000000001d */
[C---:B------:R-:W-:Y:S01]  /*6d60*/  FFMA R30, R41.reuse, R69, R30 ;  /* 0x00000045291e7223 */ /* 0x040fe2000000001e */
[----:B------:R-:W-:Y:S01]  /*6d70*/  FFMA R35, R41, R42, R35 ;  /* 0x0000002a29237223 */ /* 0x000fe20000000023 */
[----:B------:R-:W-:Y:S02]  /*6d80*/  F2FP.SATFINITE.E5M2.F32.PACK_AB_MERGE_C R102, R9, R8, R102 ;  /* 0x000000080966723e */ /* 0x000fe40004806066 */
[----:B------:R-:W-:Y:S02]  /*6d90*/  F2FP.SATFINITE.E5M2.F32.PACK_AB_MERGE_C R103, R13, R12, R103 ;  /* 0x0000000c0d67723e */ /* 0x000fe40004806067 */
[----:B------:R-:W-:Y:S02]  /*6da0*/  F2FP.SATFINITE.E5M2.F32.PACK_AB_MERGE_C R104, R23, R18, RZ ;  /* 0x000000121768723e */ /* 0x000fe400048060ff */
[----:B------:R-:W-:Y:S01]  /*6db0*/  F2FP.SATFINITE.E5M2.F32.PACK_AB_MERGE_C R105, R27, R22, RZ ;  /* 0x000000161b69723e */ /* 0x000fe200048060ff */
[----:B------:R1:W-:Y:S01]  /*6dc0*/  STS.128 [R84+UR44+0x2200], R100 ;  /* 0x0022006454007988 */ /* 0x0003e20008000c2c */
[----:B------:R-:W-:Y:S02]  /*6dd0*/  F2FP.SATFINITE.E5M2.F32.PACK_AB_MERGE_C R110, R31, R26, RZ ;  /* 0x0000001a1f6e723e */ /* 0x000fe400048060ff */
[----:B------:R-:W-:Y:S02]  /*6de0*/  F2FP.SATFINITE.E5M2.F32.PACK_AB_MERGE_C R111, R35, R30, RZ ;  /* 0x0000001e236f723e */ /* 0x000fe400048060ff */
[----:B------:R-:W-:Y:S02]  /*6df0*/  F2FP.SATFINITE.E5M2.F32.PACK_AB_MERGE_C R104, R17, R16, R104 ;  /* 0x000000101168723e */ /* 0x000fe40004806068 */
[----:B------:R-:W-:Y:S02]  /*6e00*/  F2FP.SATFINITE.E5M2.F32.PACK_AB_MERGE_C R105, R21, R20, R105 ;  /* 0x000000141569723e */ /* 0x000fe40004806069 */
[----:B------:R-:W-:Y:S02]  /*6e10*/  F2FP.SATFINITE.E5M2.F32.PACK_AB_MERGE_C R106, R25, R24, R110 ;  /* 0x00000018196a723e */ /* 0x000fe4000480606e */
[----:B------:R-:W-:Y:S02]  /*6e20*/  F2FP.SATFINITE.E5M2.F32.PACK_AB_MERGE_C R107, R29, R28, R111 ;  /* 0x0000001c1d6b723e */ /* 0x000fe4000480606f */
[----:B------:R-:W-:Y:S02]  /*6e30*/  LEA R109, R93, UR44, 0x3 ;  /* 0x0000002c5d6d7c11 */ /* 0x000fe4000f8e18ff */
[----:B------:R-:W-:Y:S01]  /*6e40*/  @P6 SHF.L.U32 R110, R92, 0x1f, RZ ;  /* 0x0000001f5c6e6819 */ /* 0x000fe200000006ff */
[----:B------:R1:W-:Y:S01]  /*6e50*/  STS.128 [R98+0x2200], R104 ;  /* 0x0022006862007388 */ /* 0x0003e20000000c00 */
[----:B------:R-:W-:Y:S01]  /*6e60*/  @!PT LDS RZ, [RZ] ;  /* 0x00000000fffff984 */ /* 0x000fe20000000800 */
[----:B------:R-:W-:Y:S01]  /*6e70*/  @!PT LDS RZ, [RZ] ;  /* 0x00000000fffff984 */ /* 0x000fe20000000800 */
[----:B------:R-:W-:Y:S01]  /*6e80*/  @!PT LDS RZ, [RZ] ;  /* 0x00000000fffff984 */ /* 0x000fe20000000800 */
[----:B------:R-:W-:Y:S01]  /*6e90*/  @!PT LDS RZ, [RZ] ;  /* 0x00000000fffff984 */ /* 0x000fe20000000800 */
[----:B------:R2:W-:Y:S07]  /*6ea0*/  MEMBAR.ALL.CTA ;  /* 0x0000000000007992 */ /* 0x0005ee0000008000 */
[----:B--2---:R-:W2:Y:S02]  /*6eb0*/  FENCE.VIEW.ASYNC.S ;  /* 0x00000000000073c6 */ /* 0x004ea40000000000 */
[----:B--2---:R-:W-:Y:S06]  /*6ec0*/  BAR.SYNC.DEFER_BLOCKING 0x1, 0x80 ;  /* 0x0042000000007b1d */ /* 0x004fec0000010000 */
[----:B------:R-:W-:Y:S05]  /*6ed0*/  @P0 BRA `(.L_x_114) ;  /* 0x00000000003c0947 */ /* 0x000fea0003800000 */
[----:B------:R-:W2:Y:S01]  /*6ee0*/  LDCU.64 UR6, c[0x0][0x348] ;  /* 0x00006900ff0677ac */ /* 0x000ea20008000a00 */
[----:B------:R-:W-:Y:S01]  /*6ef0*/  UIADD3 UR4, UPT, UPT, UR44, 0x2200, URZ ;  /* 0x000022002c047890 */ /* 0x000fe2000fffe0ff */
[----:B------:R-:W-:Y:S01]  /*6f00*/  UMOV UR51, UR36 ;  /* 0x0000002400337c82 */ /* 0x000fe20008000000 */
[----:B------:R-:W-:Y:S02]  /*6f10*/  UIADD3 UR9, UPT, UPT, UR49, 0x40, URZ ;  /* 0x0000004031097890 */ /* 0x000fe4000fffe0ff */
[----:B------:R-:W-:Y:S02]  /*6f20*/  UIADD3 UR8, UPT, UPT, UR44, 0x2a00, URZ ;  /* 0x00002a002c087890 */ /* 0x000fe4000fffe0ff */
[----:B------:R-:W-:Y:S01]  /*6f30*/  MOV R96, UR4 ;  /* 0x0000000400607c02 */ /* 0x000fe20008000f00 */
[----:B------:R-:W-:Y:S01]  /*6f40*/  UMOV UR10, UR50 ;  /* 0x00000032000a7c82 */ /* 0x000fe20008000000 */
[----:B------:R-:W-:Y:S02]  /*6f50*/  UMOV UR11, UR36 ;  /* 0x00000024000b7c82 */ /* 0x000fe40008000000 */
[----:B------:R-:W-:Y:S01]  /*6f60*/  R2UR UR48, R96 ;  /* 0x00000000603072ca */ /* 0x000fe200000e0000 */
[----:B--2---:R-:W-:Y:S04]  /*6f70*/  UIADD3 UR4, UP0, UPT, UR6, 0x680, URZ ;  /* 0x0000068006047890 */ /* 0x004fe8000ff1e0ff */
[----:B------:R-:W-:Y:S09]  /*6f80*/  UIADD3.X UR5, UPT, UPT, URZ, UR7, URZ, UP0, !UPT ;  /* 0x00000007ff057290 */ /* 0x000ff200087fe4ff */
[----:B------:R2:W-:Y:S01]  /*6f90*/  UTMASTG.3D [UR48], [UR4] ;  /* 0x00000030040073b5 */ /* 0x0005e20008010000 */
[----:B------:R2:W-:Y:S01]  /*6fa0*/  UTMASTG.3D [UR8], [UR4] ;  /* 0x00000008040073b5 */ /* 0x0005e20008010000 */
[----:B------:R0:W-:Y:S01]  /*6fb0*/  UTMACMDFLUSH ;  /* 0x00000000000079b7 */ /* 0x0001e20000000000 */
[----:B--2---:R-:W-:Y:S04]  /*6fc0*/  DEPBAR.LE SB0, 0x1 ;  /* 0x000080400000791a */ /* 0x004fe80000000000 */
.L_x_114:
[----:B------:R-:W-:Y:S05]  /*6fd0*/  BSYNC.RECONVERGENT B0 ;  /* 0x0000000000007941 */ /* 0x000fea0003800200 */
.L_x_113:
[----:B------:R-:W-:Y:S06]  /*6fe0*/  BAR.SYNC.DEFER_BLOCKING 0x1, 0x80 ;  /* 0x0042000000007b1d */ /* 0x000fec0000010000 */
[----:B------:R-:W2:Y:S01]  /*6ff0*/  @P6 SYNCS.PHASECHK.TRANS64.TRYWAIT P0, [R109+URZ+0x50], R110 ;  /* 0x0000506e6d0065a7 */ /* 0x000ea200080011ff */
[----:B------:R-:W-:Y:S01]  /*7000*/  BSSY B1, `(.L_x_115) ;  /* 0x0000020000017945 */ /* 0x000fe20003800000 */
[----:B--2---:R-:W-:Y:S03]  /*7010*/  @P6 SEL R71, RZ, 0x1, !P0 ;  /* 0x00000001ff476807 */ /* 0x004fe60004000000 */
[----:B------:R-:W-:Y:S05]  /*7020*/  @!P6 BRA `(.L_x_116) ;  /* 0x000000000074e947 */ /* 0x000fea0003800000 */
[----:B------:R-:W-:Y:S01]  /*7030*/  ISETP.NE.AND P1, PT, R99, RZ, PT ;  /* 0x000000ff6300720c */ /* 0x000fe20003f25270 */
[----:B------:R-:W-:Y:S01]  /*7040*/  BSSY B0, `(.L_x_117) ;  /* 0x0000009000007945 */ /* 0x000fe20003800000 */
[----:B------:R-:W-:Y:S11]  /*7050*/  ISETP.NE.AND P0, PT, R71, RZ, PT ;  /* 0x000000ff4700720c */ /* 0x000ff60003f05270 */
[----:B------:R-:W-:Y:S05]  /*7060*/  @P1 IMAD R0, R93, 0x1000, R84 ;  /* 0x000010005d001824 */ /* 0x000fea00078e0254 */
[----:B------:R-:W-:Y:S05]  /*7070*/  @P1 IADD3 R3, PT, PT, R0, UR44, RZ ;  /* 0x0000002c00031c10 */ /* 0x000fea000fffe0ff */
[----:B------:R-:W-:Y:S01]  /*7080*/  @P1 IMAD.IADD R3, R3, 0x1, R108 ;  /* 0x0000000103031824 */ /* 0x000fe200078e026c */
[----:B------:R-:W-:Y:S06]  /*7090*/  @P0 BRA `(.L_x_118) ;  /* 0x00000000000c0947 */ /* 0x000fec0003800000 */
[----:B------:R-:W-:Y:S04]  /*70a0*/  SHF.L.U32 R2, R92, 0x1f, RZ ;  /* 0x0000001f5c027819 */ /* 0x000fe800000006ff */
[----:B------:R-:W2:Y:S02]  /*70b0*/  SYNCS.PHASECHK.TRANS64.TRYWAIT P0, [R109+URZ+0x50], R2 ;  /* 0x000050026d0075a7 */ /* 0x000ea400080011ff */
[----:B--2---:R-:W-:Y:S05]  /*70c0*/  @!P0 BRA `(.L_x_119) ;  /* 0x0000001800288947 */ /* 0x004fea0003800000 */
.L_x_118:
[----:B------:R-:W-:Y:S05]  /*70d0*/  BSYNC B0 ;  /* 0x0000000000007941 */ /* 0x000fea0003800000 */
.L_x_117:
[----:B------:R-:W-:Y:S01]  /*70e0*/  ISETP.NE.AND P0, PT, R99, RZ, PT ;  /* 0x000000ff6300720c */ /* 0x000fe20003f05270 */
[----:B--2---:R-:W-:Y:S02]  /*70f0*/  VIADD R109, R109, 0x60 ;  /* 0x000000606d6d7836 */ /* 0x004fe40000000000 */
[----:B------:R-:W-:Y:S02]  /*7100*/  IMAD.U32 R2, RZ, RZ, UR46 ;  /* 0x0000002eff027e24 */ /* 0x000fe4000f8e00ff */
[----:B------:R-:W-:Y:S03]  /*7110*/  VIADD R93, R93, 0x1 ;  /* 0x000000015d5d7836 */ /* 0x000fe60000000000 */
[----:B------:R-:W-:Y:S05]  /*7120*/  PRMT R2, R2, 0x654, R109 ;  /* 0x0000065402027816 */ /* 0x000fea000000006d */
[----:B------:R2:W3:Y:S04]  /*7130*/  @P0 LDS.128 R72, [R0+UR44+0x200] ;  /* 0x0002002c00480984 */ /* 0x0004e80008000c00 */
[----:B------:R2:W4:Y:S01]  /*7140*/  @P0 LDS.128 R76, [R3+0x200] ;  /* 0x00020000034c0984 */ /* 0x0005220000000c00 */
        /* <DEDUP_REMOVED lines=11> */
.L_x_116:
[----:B------:R-:W-:Y:S05]  /*7200*/  BSYNC B1 ;  /* 0x0000000000017941 */ /* 0x000fea0003800000 */
.L_x_115:
[----:B--2---:R-:W-:Y:S05]  /*7210*/  VIADD R0, R39, 0x20 ;  /* 0x0000002027007836 */ /* 0x004fea0000000000 */
[----:B------:R-:W-:Y:S04]  /*7220*/  SHF.R.U32.HI R0, RZ, 0x15, R0 ;  /* 0x00000015ff007819 */ /* 0x000fe80000011600 */
[----:B------:R-:W-:Y:S11]  /*7230*/  LOP3.LUT P0, RZ, R0, 0x3, R87, 0x48, !PT ;  /* 0x0000000300ff7812 */ /* 0x000ff60007804857 */
[----:B------:R-:W-:Y:S02]  /*7240*/  @!UPT UIADD3 URZ, UPT, UPT, URZ, URZ, URZ ;  /* 0x000000fffffff290 */ /* 0x000fe4000fffe0ff */
[----:B------:R-:W-:Y:S05]  /*7250*/  @!P0 BRA `(.L_x_120) ;  /* 0x0000000000408947 */ /* 0x000fea0003800000 */
[----:B------:R-:W2:Y:S01]  /*7260*/  LDCU.64 UR8, c[0x4][0x70] ;  /* 0x01000e00ff0877ac */ /* 0x000ea20008000a00 */
[----:B------:R-:W-:Y:S01]  /*7270*/  MOV R3, 0x0 ;  /* 0x0000000000037802 */ /* 0x000fe20000000f00 */
[----:B------:R-:W-:Y:S02]  /*7280*/  HFMA2 R12, -RZ, RZ, 0, 5.9604644775390625e-08 ;  /* 0x00000001ff0c7431 */ /* 0x000fe400000001ff */
[----:B------:R-:W-:Y:S02]  /*7290*/  IMAD.MOV.U32 R8, RZ, RZ, 0x192 ;  /* 0x00000192ff087424 */ /* 0x000fe400078e00ff */
[----:B------:R-:W-:Y:S01]  /*72a0*/  IMAD.MOV.U32 R13, RZ, RZ, RZ ;  /* 0x000000ffff0d7224 */ /* 0x000fe200078e00ff */
[----:B------:R-:W5:Y:S01]  /*72b0*/  LDCU.64 UR6, c[0x4][0x78] ;  /* 0x01000f00ff0677ac */ /* 0x000f620008000a00 */
[----:B------:R-:W1:Y:S01]  /*72c0*/  LDC.64 R2, c[0x4][R3] ;  /* 0x0100000003027b82 */ /* 0x000e620000000a00 */
[----:B------:R-:W3:Y:S01]  /*72d0*/  LDCU.64 UR4, c[0x4][0x10] ;  /* 0x01000200ff0477ac */ /* 0x000ee20008000a00 */
[----:B--2---:R-:W-:Y:S01]  /*72e0*/  MOV R5, UR9 ;  /* 0x0000000900057c02 */ /* 0x004fe20008000f00 */
[----:B------:R-:W-:Y:S01]  /*72f0*/  IMAD.U32 R4, RZ, RZ, UR8 ;  /* 0x00000008ff047e24 */ /* 0x000fe2000f8e00ff */
[----:B-----5:R-:W-:Y:S01]  /*7300*/  MOV R7, UR7 ;  /* 0x0000000700077c02 */ /* 0x020fe20008000f00 */
[----:B------:R-:W-:Y:S01]  /*7310*/  IMAD.U32 R6, RZ, RZ, UR6 ;  /* 0x00000006ff067e24 */ /* 0x000fe2000f8e00ff */
[----:B---3--:R-:W-:Y:S01]  /*7320*/  MOV R11, UR5 ;  /* 0x00000005000b7c02 */ /* 0x008fe20008000f00 */
[----:B------:R-:W-:Y:S02]  /*7330*/  IMAD.U32 R10, RZ, RZ, UR4 ;  /* 0x00000004ff0a7e24 */ /* 0x000fe4000f8e00ff */
[----:B------:R-:W-:Y:S07]  /*7340*/  LEPC R20, `(.L_x_120) ;  /* 0x000000001014794e */ /* 0x000fee0000000000 */
[----:B-1--4-:R-:W-:Y:S05]  /*7350*/  CALL.ABS.NOINC R2 ;  /* 0x0000000002007343 */ /* 0x012fea0003c00000 */
.L_x_120:
[----:B------:R-:W-:Y:S01]  /*7360*/  ISETP.NE.AND P0, PT, R97, RZ, PT ;  /* 0x000000ff6100720c */ /* 0x000fe20003f05270 */
[----:B------:R-:W-:Y:S05]  /*7370*/  WARPSYNC.ALL ;  /* 0x0000000000007948 */ /* 0x000fea0003800000 */
[----:B------:R-:W-:Y:S01]  /*7380*/  R2UR UR4, R39 ;  /* 0x00000000270472ca */ /* 0x000fe200000e0000 */
[----:B------:R-:W-:Y:S01]  /*7390*/  BSSY.RECONVERGENT B0, `(.L_x_121) ;  /* 0x00000a0000007945 */ /* 0x000fe20003800200 */
[-C--:B---3--:R-:W-:Y:S02]  /*73a0*/  F2FP.F16.E5M2.UNPACK_B R42, R72.reuse ;  /* 0x00000048ff2a723e */ /* 0x088fe400020004ff */
[----:B------:R-:W-:Y:S02]  /*73b0*/  F2FP.F16.E5M2.UNPACK_B R72, R72.H1 ;  /* 0x00000048ff48723e */ /* 0x000fe400030004ff */
[-C--:B------:R-:W-:Y:S01]  /*73c0*/  F2FP.F16.E5M2.UNPACK_B R46, R73.reuse ;  /* 0x00000049ff2e723e */ /* 0x080fe200020004ff */
[--C-:B------:R-:W-:Y:S01]  /*73d0*/  HADD2.F32 R40, -RZ, R42.reuse.H0_H0 ;  /* 0x2000002aff287230 */ /* 0x100fe20000004100 */
[----:B------:R-:W-:Y:S01]  /*73e0*/  F2FP.F16.E5M2.UNPACK_B R73, R73.H1 ;  /* 0x00000049ff49723e */ /* 0x000fe200030004ff */
[----:B------:R-:W-:Y:S01]  /*73f0*/  HADD2.F32 R42, -RZ, R42.H1_H1 ;  /* 0x3000002aff2a7230 */ /* 0x000fe20000004100 */
[-C--:B------:R-:W-:Y:S01]  /*7400*/  F2FP.F16.E5M2.UNPACK_B R50, R74.reuse ;  /* 0x0000004aff32723e */ /* 0x080fe200020004ff */
[----:B------:R-:W-:Y:S01]  /*7410*/  HADD2.F32 R43, -RZ, R72.H0_H0 ;  /* 0x20000048ff2b7230 */ /* 0x000fe20000004100 */
[----:B------:R-:W-:Y:S01]  /*7420*/  F2FP.F16.E5M2.UNPACK_B R74, R74.H1 ;  /* 0x0000004aff4a723e */ /* 0x000fe200030004ff */
[----:B------:R-:W2:Y:S01]  /*7430*/  LDTM.x32 R4, tmem[UR4+0x20] ;  /* 0x00002004000479ee */ /* 0x000ea200082c0000 */
[----:B------:R-:W-:Y:S01]  /*7440*/  NOP ;  /* 0x0000000000007918 */ /* 0x000fe20000000000 */
[----:B------:R-:W-:Y:S01]  /*7450*/  IADD3 R90, PT, PT, R90, 0xc0, RZ ;  /* 0x000000c05a5a7810 */ /* 0x000fe20007ffe0ff */
[--C-:B------:R-:W-:Y:S01]  /*7460*/  HADD2.F32 R45, -RZ, R46.reuse.H0_H0 ;  /* 0x2000002eff2d7230 */ /* 0x100fe20000004100 */
[----:B------:R-:W-:Y:S01]  /*7470*/  F2FP.F16.E5M2.UNPACK_B R54, R75 ;  /* 0x0000004bff36723e */ /* 0x000fe200020004ff */
[----:B------:R-:W-:Y:S01]  /*7480*/  HADD2.F32 R46, -RZ, R46.H1_H1 ;  /* 0x3000002eff2e7230 */ /* 0x000fe20000004100 */
[----:B------:R-:W-:Y:S01]  /*7490*/  LOP3.LUT R90, R90, 0xfefffff8, RZ, 0xc0, !PT ;  /* 0xfefffff85a5a7812 */ /* 0x000fe200078ec0ff */
[--C-:B------:R-:W-:Y:S01]  /*74a0*/  HADD2.F32 R49, -RZ, R50.reuse.H0_H0 ;  /* 0x20000032ff317230 */ /* 0x100fe20000004100 */
[----:B----4-:R-:W-:Y:S01]  /*74b0*/  F2FP.F16.E5M2.UNPACK_B R58, R76 ;  /* 0x0000004cff3a723e */ /* 0x010fe200020004ff */
[----:B------:R-:W-:Y:S01]  /*74c0*/  HADD2.F32 R50, -RZ, R50.H1_H1 ;  /* 0x30000032ff327230 */ /* 0x000fe20000004100 */
[----:B--2---:R2:W-:Y:S01]  /*74d0*/  SYNCS.ARRIVE.TRANS64.RED.A1T0 RZ, [R90+URZ], RZ ;  /* 0x000000ff5aff79a7 */ /* 0x0045e200081004ff */
[--C-:B------:R-:W-:Y:S01]  /*74e0*/  HADD2.F32 R53, -RZ, R54.reuse.H0_H0 ;  /* 0x20000036ff357230 */ /* 0x100fe20000004100 */
[----:B------:R-:W-:Y:S01]  /*74f0*/  F2FP.F16.E5M2.UNPACK_B R62, R77 ;  /* 0x0000004dff3e723e */ /* 0x000fe200020004ff */
[----:B------:R-:W-:Y:S01]  /*7500*/  HADD2.F32 R54, -RZ, R54.H1_H1 ;  /* 0x30000036ff367230 */ /* 0x000fe20000004100 */
[----:B------:R-:W-:Y:S01]  /*7510*/  F2FP.F16.E5M2.UNPACK_B R66, R78 ;  /* 0x0000004eff42723e */ /* 0x000fe200020004ff */
[--C-:B------:R-:W-:Y:S01]  /*7520*/  HADD2.F32 R57, -RZ, R58.reuse.H0_H0 ;  /* 0x2000003aff397230 */ /* 0x100fe20000004100 */
[----:B------:R-:W-:Y:S01]  /*7530*/  F2FP.F16.E5M2.UNPACK_B R70, R79 ;  /* 0x0000004fff46723e */ /* 0x000fe200020004ff */
[----:B------:R-:W-:Y:S01]  /*7540*/  HADD2.F32 R58, -RZ, R58.H1_H1 ;  /* 0x3000003aff3a7230 */ /* 0x000fe20000004100 */
[----:B------:R-:W-:Y:S01]  /*7550*/  F2FP.F16.E5M2.UNPACK_B R75, R75.H1 ;  /* 0x0000004bff4b723e */ /* 0x000fe200030004ff */
[--C-:B------:R-:W-:Y:S01]  /*7560*/  HADD2.F32 R61, -RZ, R62.reuse.H0_H0 ;  /* 0x2000003eff3d7230 */ /* 0x100fe20000004100 */
[----:B------:R-:W-:Y:S01]  /*7570*/  F2FP.F16.E5M2.UNPACK_B R76, R76.H1 ;  /* 0x0000004cff4c723e */ /* 0x000fe200030004ff */
[----:B------:R-:W-:Y:S01]  /*7580*/  HADD2.F32 R63, -RZ, R62.H1_H1 ;  /* 0x3000003eff3f7230 */ /* 0x000fe20000004100 */
[----:B------:R-:W-:Y:S01]  /*7590*/  F2FP.F16.E5M2.UNPACK_B R77, R77.H1 ;  /* 0x0000004dff4d723e */ /* 0x000fe200030004ff */
[--C-:B------:R-:W-:Y:S02]  /*75a0*/  HADD2.F32 R65, -RZ, R66.reuse.H0_H0 ;  /* 0x20000042ff417230 */ /* 0x100fe40000004100 */
[C---:B------:R-:W-:Y:S01]  /*75b0*/  FMUL R4, R38.reuse, R4 ;  /* 0x0000000426047220 */ /* 0x040fe20000400000 */
        /* <DEDUP_REMOVED lines=16> */
[--C-:B------:R-:W-:Y:S02]  /*76c0*/  HADD2.F32 R69, -RZ, R70.reuse.H0_H0 ;  /* 0x20000046ff457230 */ /* 0x100fe40000004100 */
[C---:B------:R-:W-:Y:S01]  /*76d0*/  FMUL R28, R38.reuse, R32 ;  /* 0x00000020261c7220 */ /* 0x040fe20000400000 */
[----:B------:R-:W-:Y:S02]  /*76e0*/  HADD2.F32 R70, -RZ, R70.H1_H1 ;  /* 0x30000046ff467230 */ /* 0x000fe40000004100 */
[C---:B------:R-:W-:Y:S01]  /*76f0*/  FMUL R29, R38.reuse, R33 ;  /* 0x00000021261d7220 */ /* 0x040fe20000400000 */
[----:B------:R-:W-:Y:S02]  /*7700*/  HADD2.F32 R44, -RZ, R72.H1_H1 ;  /* 0x30000048ff2c7230 */ /* 0x000fe40000004100 */
[C---:B------:R-:W-:Y:S01]  /*7710*/  FMUL R6, R38.reuse, R6 ;  /* 0x0000000626067220 */ /* 0x040fe20000400000 */
[C---:B------:R-:W-:Y:S01]  /*7720*/  FMUL R7, R38.reuse, R7 ;  /* 0x0000000726077220 */ /* 0x040fe20000400000 */
[--C-:B------:R-:W-:Y:S02]  /*7730*/  HADD2.F32 R47, -RZ, R73.reuse.H0_H0 ;  /* 0x20000049ff2f7230 */ /* 0x100fe40000004100 */
[C---:B------:R-:W-:Y:S01]  /*7740*/  FMUL R10, R38.reuse, R10 ;  /* 0x0000000a260a7220 */ /* 0x040fe20000400000 */
[C---:B------:R-:W-:Y:S01]  /*7750*/  FFMA R6, R41.reuse, R43, R6 ;  /* 0x0000002b29067223 */ /* 0x040fe20000000006 */
[----:B------:R-:W-:Y:S02]  /*7760*/  HADD2.F32 R48, -RZ, R73.H1_H1 ;  /* 0x30000049ff307230 */ /* 0x000fe40000004100 */
[C---:B------:R-:W-:Y:S01]  /*7770*/  FFMA R7, R41.reuse, R44, R7 ;  /* 0x0000002c29077223 */ /* 0x040fe20000000007 */
[C---:B------:R-:W-:Y:S01]  /*7780*/  FFMA R8, R41.reuse, R45, R8 ;  /* 0x0000002d29087223 */ /* 0x040fe20000000008 */
[C---:B------:R-:W-:Y:S01]  /*7790*/  FFMA R9, R41.reuse, R46, R9 ;  /* 0x0000002e29097223 */ /* 0x040fe20000000009 */
[----:B------:R-:W-:Y:S01]  /*77a0*/  FFMA R10, R41, R47, R10 ;  /* 0x0000002f290a7223 */ /* 0x000fe2000000000a */
[C---:B------:R-:W-:Y:S01]  /*77b0*/  FMUL R11, R38.reuse, R11 ;  /* 0x0000000b260b7220 */ /* 0x040fe20000400000 */
[----:B------:R-:W-:Y:S01]  /*77c0*/  F2FP.F16.E5M2.UNPACK_B R78, R78.H1 ;  /* 0x0000004eff4e723e */ /* 0x000fe200030004ff */
[--C-:B------:R-:W-:Y:S01]  /*77d0*/  HADD2.F32 R51, -RZ, R74.reuse.H0_H0 ;  /* 0x2000004aff337230 */ /* 0x100fe20000004100 */
[----:B-1----:R-:W-:Y:S01]  /*77e0*/  F2FP.SATFINITE.E5M2.F32.PACK_AB_MERGE_C R100, R7, R6, RZ ;  /* 0x000000060764723e */ /* 0x002fe200048060ff */
[C---:B------:R-:W-:Y:S01]  /*77f0*/  FFMA R11, R41.reuse, R48, R11 ;  /* 0x00000030290b7223 */ /* 0x040fe2000000000b */
[C---:B------:R-:W-:Y:S01]  /*7800*/  FFMA R12, R41.reuse, R49, R12 ;  /* 0x00000031290c7223 */ /* 0x040fe2000000000c */
[----:B------:R-:W-:Y:S01]  /*7810*/  FFMA R13, R41, R50, R13 ;  /* 0x00000032290d7223 */ /* 0x000fe2000000000d */
[----:B------:R-:W-:Y:S01]  /*7820*/  F2FP.SATFINITE.E5M2.F32.PACK_AB_MERGE_C R100, R5, R4, R100 ;  /* 0x000000040564723e */ /* 0x000fe20004806064 */
[----:B------:R-:W-:Y:S01]  /*7830*/  HADD2.F32 R52, -RZ, R74.H1_H1 ;  /* 0x3000004aff347230 */ /* 0x000fe20000004100 */
[----:B------:R-:W-:Y:S01]  /*7840*/  F2FP.SATFINITE.E5M2.F32.PACK_AB_MERGE_C R101, R11, R10, RZ ;  /* 0x0000000a0b65723e */ /* 0x000fe200048060ff */
[C---:B------:R-:W-:Y:S01]  /*7850*/  FMUL R14, R38.reuse, R14 ;  /* 0x0000000e260e7220 */ /* 0x040fe20000400000 */
[C---:B------:R-:W-:Y:S01]  /*7860*/  FMUL R15, R38.reuse, R15 ;  /* 0x0000000f260f7220 */ /* 0x040fe20000400000 */
[--C-:B------:R-:W-:Y:S01]  /*7870*/  HADD2.F32 R55, -RZ, R75.reuse.H0_H0 ;  /* 0x2000004bff377230 */ /* 0x100fe20000004100 */
[----:B------:R-:W-:Y:S01]  /*7880*/  F2FP.SATFINITE.E5M2.F32.PACK_AB_MERGE_C R101, R9, R8, R101 ;  /* 0x000000080965723e */ /* 0x000fe20004806065 */
[C---:B------:R-:W-:Y:S01]  /*7890*/  FFMA R14, R41.reuse, R51, R14 ;  /* 0x00000033290e7223 */ /* 0x040fe2000000000e */
[C---:B------:R-:W-:Y:S01]  /*78a0*/  FFMA R15, R41.reuse, R52, R15 ;  /* 0x00000034290f7223 */ /* 0x040fe2000000000f */
[C---:B------:R-:W-:Y:S01]  /*78b0*/  FFMA R16, R41.reuse, R53, R16 ;  /* 0x0000003529107223 */ /* 0x040fe20000000010 */
[C---:B------:R-:W-:Y:S01]  /*78c0*/  FFMA R17, R41.reuse, R54, R17 ;  /* 0x0000003629117223 */ /* 0x040fe20000000011 */
        /* <DEDUP_REMOVED lines=15> */
[C---:B------:R-:W-:Y:S01]  /*79c0*/  FFMA R23, R41.reuse, R60, R23 ;  /* 0x0000003c29177223 */ /* 0x040fe20000000017 */
[C---:B------:R-:W-:Y:S01]  /*79d0*/  FMUL R27, R38.reuse, R27 ;  /* 0x0000001b261b7220 */ /* 0x040fe20000400000 */
[C---:B------:R-:W-:Y:S01]  /*79e0*/  FFMA R0, R41.reuse, R61, R0 ;  /* 0x0000003d29007223 */ /* 0x040fe20000000000 */
[----:B------:R-:W-:Y:S01]  /*79f0*/  F2FP.F16.E5M2.UNPACK_B R79, R79.H1 ;  /* 0x0000004fff4f723e */ /* 0x000fe200030004ff */
        /* <DEDUP_REMOVED lines=16> */
[----:B------:R-:W-:Y:S01]  /*7b00*/  FFMA R28, R41, R69, R28 ;  /* 0x00000045291c7223 */ /* 0x000fe2000000001c */
[----:B------:R-:W-:Y:S01]  /*7b10*/  F2FP.SATFINITE.E5M2.F32.PACK_AB_MERGE_C R103, R19, R18, RZ ;  /* 0x000000121367723e */ /* 0x000fe200048060ff */
        /* <DEDUP_REMOVED lines=14> */
[----:B--2---:R-:W-:Y:S03]  /*7c00*/  IADD3 R90, PT, PT, R36, 0x1, RZ ;  /* 0x00000001245a7810 */ /* 0x004fe60007ffe0ff */
        /* <DEDUP_REMOVED lines=10> */
[----:B------:R-:W-:Y:S02]  /*7cb0*/  UIADD3 UR13, UPT, UPT, UR49, 0x20, URZ ;  /* 0x00000020310d7890 */ /* 0x000fe4000fffe0ff */
[----:B------:R-:W-:Y:S01]  /*7cc0*/  UIADD3 UR12, UPT, UPT, UR44, 0x3200, URZ ;  /* 0x000032002c0c7890 */ /* 0x000fe2000fffe0ff */
[----:B------:R-:W-:Y:S01]  /*7cd0*/  UMOV UR14, UR50 ;  /* 0x00000032000e7c82 */ /* 0x000fe20008000000 */
[----:B------:R-:W-:Y:S01]  /*7ce0*/  UMOV UR15, UR36 ;  /* 0x00000024000f7c82 */ /* 0x000fe20008000000 */
[----:B------:R-:W-:Y:S02]  /*7cf0*/  UIADD3 UR9, UPT, UPT, UR49, 0x60, URZ ;  /* 0x0000006031097890 */ /* 0x000fe4000fffe0ff */
[----:B------:R-:W-:Y:S01]  /*7d00*/  UIADD3 UR8, UPT, UPT, UR44, 0x3a00, URZ ;  /* 0x00003a002c087890 */ /* 0x000fe2000fffe0ff */
[----:B------:R-:W-:Y:S01]  /*7d10*/  UMOV UR10, UR50 ;  /* 0x00000032000a7c82 */ /* 0x000fe20008000000 */
[----:B------:R-:W-:Y:S01]  /*7d20*/  UMOV UR11, UR36 ;  /* 0x00000024000b7c82 */ /* 0x000fe20008000000 */
[----:B--2---:R-:W-:Y:S04]  /*7d30*/  UIADD3 UR4, UP0, UPT, UR6, 0x680, URZ ;  /* 0x0000068006047890 */ /* 0x004fe8000ff1e0ff */
[----:B------:R-:W-:Y:S09]  /*7d40*/  UIADD3.X UR5, UPT, UPT, URZ, UR7, URZ, UP0, !UPT ;  /* 0x00000007ff057290 */ /* 0x000ff200087fe4ff */
[----:B------:R2:W-:Y:S01]  /*7d50*/  UTMASTG.3D [UR12], [UR4] ;  /* 0x0000000c040073b5 */ /* 0x0005e20008010000 */
[----:B------:R2:W-:Y:S01]  /*7d60*/  UTMASTG.3D [UR8], [UR4] ;  /* 0x00000008040073b5 */ /* 0x0005e20008010000 */
[----:B------:R0:W-:Y:S01]  /*7d70*/  UTMACMDFLUSH ;  /* 0x00000000000079b7 */ /* 0x0001e20000000000 */
[----:B--2---:R-:W-:Y:S04]  /*7d80*/  DEPBAR.LE SB0, 0x1 ;  /* 0x000080400000791a */ /* 0x004fe80000000000 */
.L_x_122:
[----:B------:R-:W-:Y:S05]  /*7d90*/  BSYNC.RECONVERGENT B0 ;  /* 0x0000000000007941 */ /* 0x000fea0003800200 */
.L_x_121:
[----:B------:R-:W-:Y:S01]  /*7da0*/  R2UR UR4, R88 ;  /* 0x00000000580472ca */ /* 0x000fe200000e0000 */
[----:B------:R-:W-:Y:S01]  /*7db0*/  BAR.SYNC.DEFER_BLOCKING 0x1, 0x80 ;  /* 0x0042000000007b1d */ /* 0x000fe20000010000 */
[----:B------:R-:W-:Y:S01]  /*7dc0*/  ISETP.NE.AND P0, PT, R91, 0x2, PT ;  /* 0x000000025b00780c */ /* 0x000fe20003f05270 */
[----:B------:R-:W-:Y:S01]  /*7dd0*/  UISETP.NE.AND UP0, UPT, UR45, URZ, UPT ;  /* 0x000000ff2d00728c */ /* 0x000fe2000bf05270 */
[----:B------:R-:W-:Y:S01]  /*7de0*/  ISETP.NE.AND P1, PT, R90, 0x4, PT ;  /* 0x000000045a00780c */ /* 0x000fe20003f25270 */
[----:B------:R-:W-:Y:S01]  /*7df0*/  UIADD3 UR24, UPT, UPT, UR37, UR63, URZ ;  /* 0x0000003f25187290 */ /* 0x000fe2000fffe0ff */
[----:B------:R-:W-:Y:S02]  /*7e00*/  SEL R3, RZ, 0x1, P0 ;  /* 0x00000001ff037807 */ /* 0x000fe40000000000 */
[----:B------:R-:W-:Y:S02]  /*7e10*/  SEL R0, RZ, 0x1, P1 ;  /* 0x00000001ff007807 */ /* 0x000fe40000800000 */
[----:B------:R-:W-:Y:S02]  /*7e20*/  LOP3.LUT R94, R94, R3, RZ, 0x3c, !PT ;  /* 0x000000035e5e7212 */ /* 0x000fe400078e3cff */
[----:B------:R-:W-:Y:S01]  /*7e30*/  LOP3.LUT R95, R95, R0, RZ, 0x3c, !PT ;  /* 0x000000005f5f7212 */ /* 0x000fe200078e3cff */
[----:B------:R-:W-:Y:S01]  /*7e40*/  UIADD3 UR20, UPT, UPT, UR38, UR4, URZ ;  /* 0x0000000426147290 */ /* 0x000fe2000fffe0ff */
[----:B------:R-:W-:Y:S02]  /*7e50*/  SEL R91, R91, RZ, P0 ;  /* 0x000000ff5b5b7207 */ /* 0x000fe40000000000 */
[----:B------:R-:W-:Y:S01]  /*7e60*/  SEL R36, R90, RZ, P1 ;  /* 0x000000ff5a247207 */ /* 0x000fe20000800000 */
[----:B------:R-:W-:Y:S01]  /*7e70*/  UMOV UR36, UR59 ;  /* 0x0000003b00247c82 */ /* 0x000fe20008000000 */
[----:B------:R-:W-:Y:S07]  /*7e80*/  BRA.U UP0, `(.L_x_123) ;  /* 0xffffffd500787547 */ /* 0x000fee000b83ffff */
[----:B------:R-:W-:Y:S05]  /*7e90*/  EXIT ;  /* 0x000000000000794d */ /* 0x000fea0003800000 */
.L_x_24:
[----:B--2---:R2:W3:Y:S02]  /*7ea0*/  SYNCS.PHASECHK.TRANS64.TRYWAIT P0, [R3+URZ+0xf0], R2 ;  /* 0x0000f002030075a7 */ /* 0x0044e400080011ff */
[----:B---3--:R-:W-:Y:S05]  /*7eb0*/  @!P0 NANOSLEEP.SYNCS 0x989680 ;  /* 0x009896800000895d */ /* 0x008fea0003900000 */
[----:B------:R-:W3:Y:S02]  /*7ec0*/  @!P0 SYNCS.PHASECHK.TRANS64 P0, [R3+URZ+0xf0], R2 ;  /* 0x0000f002030085a7 */ /* 0x000ee400080010ff */
[----:B---3--:R-:W-:Y:S05]  /*7ed0*/  @!P0 BRA `(.L_x_24) ;  /* 0xfffffffc00f08947 */ /* 0x008fea000383ffff */
[----:B------:R-:W-:Y:S05]  /*7ee0*/  BRA `(.L_x_124) ;  /* 0xffffff9800c47947 */ /* 0x000fea000383ffff */
.L_x_27:
[----:B-1----:R-:W-:-:S07]  /*7ef0*/  MOV R0, UR33 ;  /* 0x0000002100007c02 */ /* 0x002fce0008000f00 */
.L_x_125:
[----:B-1----:R1:W2:Y:S02]  /*7f00*/  SYNCS.PHASECHK.TRANS64.TRYWAIT P0, [R0+URZ+0x28], R3 ;  /* 0x00002803000075a7 */ /* 0x0022a400080011ff */
[----:B--2---:R-:W-:Y:S05]  /*7f10*/  @!P0 NANOSLEEP.SYNCS 0x989680 ;  /* 0x009896800000895d */ /* 0x004fea0003900000 */
[----:B------:R-:W2:Y:S02]  /*7f20*/  @!P0 SYNCS.PHASECHK.TRANS64 P0, [R0+URZ+0x28], R3 ;  /* 0x00002803000085a7 */ /* 0x000ea400080010ff */
[----:B--2---:R-:W-:Y:S05]  /*7f30*/  @!P0 BRA `(.L_x_125) ;  /* 0xfffffffc00f08947 */ /* 0x004fea000383ffff */
[----:B------:R-:W-:Y:S05]  /*7f40*/  BRA `(.L_x_26) ;  /* 0xffffff9c001c7947 */ /* 0x000fea000383ffff */
.L_x_34:
[----:B-1----:R-:W-:-:S07]  /*7f50*/  MOV R0, UR17 ;  /* 0x0000001100007c02 */ /* 0x002fce0008000f00 */
.L_x_126:
[----:B-1----:R1:W2:Y:S02]  /*7f60*/  SYNCS.PHASECHK.TRANS64.TRYWAIT P0, [R0+URZ+0x28], R3 ;  /* 0x00002803000075a7 */ /* 0x0022a400080011ff */
[----:B--2---:R-:W-:Y:S05]  /*7f70*/  @!P0 NANOSLEEP.SYNCS 0x989680 ;  /* 0x009896800000895d */ /* 0x004fea0003900000 */
[----:B------:R-:W2:Y:S02]  /*7f80*/  @!P0 SYNCS.PHASECHK.TRANS64 P0, [R0+URZ+0x28], R3 ;  /* 0x00002803000085a7 */ /* 0x000ea400080010ff */
[----:B--2---:R-:W-:Y:S05]  /*7f90*/  @!P0 BRA `(.L_x_126) ;  /* 0xfffffffc00f08947 */ /* 0x004fea000383ffff */
[----:B------:R-:W-:Y:S05]  /*7fa0*/  BRA `(.L_x_33) ;  /* 0xffffff9c00dc7947 */ /* 0x000fea000383ffff */
.L_x_39:
[----:B-1----:R1:W2:Y:S02]  /*7fb0*/  SYNCS.PHASECHK.TRANS64.TRYWAIT P0, [R3+URZ+0x80], R0 ;  /* 0x00008000030075a7 */ /* 0x0022a400080011ff */
[----:B--2---:R-:W-:Y:S05]  /*7fc0*/  @!P0 NANOSLEEP.SYNCS 0x989680 ;  /* 0x009896800000895d */ /* 0x004fea0003900000 */
[----:B------:R-:W2:Y:S02]  /*7fd0*/  @!P0 SYNCS.PHASECHK.TRANS64 P0, [R3+URZ+0x80], R0 ;  /* 0x00008000030085a7 */ /* 0x000ea400080010ff */
[----:B--2---:R-:W-:Y:S05]  /*7fe0*/  @!P0 BRA `(.L_x_39) ;  /* 0xfffffffc00f08947 */ /* 0x004fea000383ffff */
[----:B------:R-:W-:Y:S05]  /*7ff0*/  BRA `(.L_x_127) ;  /* 0xffffffa000847947 */ /* 0x000fea000383ffff */
.L_x_43:
[----:B-1----:R-:W-:-:S07]  /*8000*/  MOV R0, UR4 ;  /* 0x0000000400007c02 */ /* 0x002fce0008000f00 */
.L_x_128:
[----:B-1----:R1:W2:Y:S02]  /*8010*/  SYNCS.PHASECHK.TRANS64.TRYWAIT P0, [R0+URZ], R3 ;  /* 0x00000003000075a7 */ /* 0x0022a400080011ff */
[----:B--2---:R-:W-:Y:S05]  /*8020*/  @!P0 NANOSLEEP.SYNCS 0x989680 ;  /* 0x009896800000895d */ /* 0x004fea0003900000 */
[----:B------:R-:W2:Y:S02]  /*8030*/  @!P0 SYNCS.PHASECHK.TRANS64 P0, [R0+URZ], R3 ;  /* 0x00000003000085a7 */ /* 0x000ea400080010ff */
[----:B--2---:R-:W-:Y:S05]  /*8040*/  @!P0 BRA `(.L_x_128) ;  /* 0xfffffffc00f08947 */ /* 0x004fea000383ffff */
[----:B------:R-:W-:Y:S05]  /*8050*/  BRA `(.L_x_129) ;  /* 0xffffffa8002c7947 */ /* 0x000fea000383ffff */
.L_x_44:
[----:B------:R-:W-:-:S07]  /*8060*/  MOV R0, UR5 ;  /* 0x0000000500007c02 */ /* 0x000fce0008000f00 */
.L_x_130:
[----:B-1----:R1:W2:Y:S02]  /*8070*/  SYNCS.PHASECHK.TRANS64.TRYWAIT P0, [R0+URZ], R3 ;  /* 0x00000003000075a7 */ /* 0x0022a400080011ff */
[----:B--2---:R-:W-:Y:S05]  /*8080*/  @!P0 NANOSLEEP.SYNCS 0x989680 ;  /* 0x009896800000895d */ /* 0x004fea0003900000 */
[----:B------:R-:W2:Y:S02]  /*8090*/  @!P0 SYNCS.PHASECHK.TRANS64 P0, [R0+URZ], R3 ;  /* 0x00000003000085a7 */ /* 0x000ea400080010ff */
[----:B--2---:R-:W-:Y:S05]  /*80a0*/  @!P0 BRA `(.L_x_130) ;  /* 0xfffffffc00f08947 */ /* 0x004fea000383ffff */
[----:B------:R-:W-:Y:S05]  /*80b0*/  BRA `(.L_x_131) ;  /* 0xffffffa800387947 */ /* 0x000fea000383ffff */
.L_x_45:
[----:B------:R-:W-:-:S07]  /*80c0*/  MOV R0, UR5 ;  /* 0x0000000500007c02 */ /* 0x000fce0008000f00 */
.L_x_132:
[----:B-1----:R1:W2:Y:S02]  /*80d0*/  SYNCS.PHASECHK.TRANS64.TRYWAIT P0, [R0+URZ], R3 ;  /* 0x00000003000075a7 */ /* 0x0022a400080011ff */
[----:B--2---:R-:W-:Y:S05]  /*80e0*/  @!P0 NANOSLEEP.SYNCS 0x989680 ;  /* 0x009896800000895d */ /* 0x004fea0003900000 */
[----:B------:R-:W2:Y:S02]  /*80f0*/  @!P0 SYNCS.PHASECHK.TRANS64 P0, [R0+URZ], R3 ;  /* 0x00000003000085a7 */ /* 0x000ea400080010ff */
[----:B--2---:R-:W-:Y:S05]  /*8100*/  @!P0 BRA `(.L_x_132) ;  /* 0xfffffffc00f08947 */ /* 0x004fea000383ffff */
[----:B------:R-:W-:Y:S05]  /*8110*/  BRA `(.L_x_133) ;  /* 0xffffffa800447947 */ /* 0x000fea000383ffff */
.L_x_46:
[----:B------:R-:W-:-:S07]  /*8120*/  MOV R0, UR5 ;  /* 0x0000000500007c02 */ /* 0x000fce0008000f00 */
.L_x_134:
[----:B-1----:R1:W2:Y:S02]  /*8130*/  SYNCS.PHASECHK.TRANS64.TRYWAIT P0, [R0+URZ], R3 ;  /* 0x00000003000075a7 */ /* 0x0022a400080011ff */
[----:B--2---:R-:W-:Y:S05]  /*8140*/  @!P0 NANOSLEEP.SYNCS 0x989680 ;  /* 0x009896800000895d */ /* 0x004fea0003900000 */
[----:B------:R-:W2:Y:S02]  /*8150*/  @!P0 SYNCS.PHASECHK.TRANS64 P0, [R0+URZ], R3 ;  /* 0x00000003000085a7 */ /* 0x000ea400080010ff */
[----:B--2---:R-:W-:Y:S05]  /*8160*/  @!P0 BRA `(.L_x_134) ;  /* 0xfffffffc00f08947 */ /* 0x004fea000383ffff */
[----:B------:R-:W-:Y:S05]  /*8170*/  BRA `(.L_x_135) ;  /* 0xffffffa800507947 */ /* 0x000fea000383ffff */
.L_x_49:
[----:B-1----:R1:W2:Y:S02]  /*8180*/  SYNCS.PHASECHK.TRANS64.TRYWAIT P0, [R2+URZ+0xe0], R5 ;  /* 0x0000e005020075a7 */ /* 0x0022a400080011ff */
[----:B--2---:R-:W-:Y:S05]  /*8190*/  @!P0 NANOSLEEP.SYNCS 0x989680 ;  /* 0x009896800000895d */ /* 0x004fea0003900000 */
[----:B------:R-:W2:Y:S02]  /*81a0*/  @!P0 SYNCS.PHASECHK.TRANS64 P0, [R2+URZ+0xe0], R5 ;  /* 0x0000e005020085a7 */ /* 0x000ea400080010ff */
[----:B--2---:R-:W-:Y:S05]  /*81b0*/  @!P0 BRA `(.L_x_49) ;  /* 0xfffffffc00f08947 */ /* 0x004fea000383ffff */
[----:B------:R-:W-:Y:S05]  /*81c0*/  BRA `(.L_x_136) ;  /* 0xffffffa800ac7947 */ /* 0x000fea000383ffff */
.L_x_50:
[----:B------:R-:W-:-:S07]  /*81d0*/  MOV R2, UR4 ;  /* 0x0000000400027c02 */ /* 0x000fce0008000f00 */
.L_x_137:
[----:B-1----:R1:W2:Y:S02]  /*81e0*/  SYNCS.PHASECHK.TRANS64.TRYWAIT P0, [R2+URZ+0x90], R5 ;  /* 0x00009005020075a7 */ /* 0x0022a400080011ff */
[----:B--2---:R-:W-:Y:S05]  /*81f0*/  @!P0 NANOSLEEP.SYNCS 0x989680 ;  /* 0x009896800000895d */ /* 0x004fea0003900000 */
[----:B------:R-:W2:Y:S02]  /*8200*/  @!P0 SYNCS.PHASECHK.TRANS64 P0, [R2+URZ+0x90], R5 ;  /* 0x00009005020085a7 */ /* 0x000ea400080010ff */
[----:B--2---:R-:W-:Y:S05]  /*8210*/  @!P0 BRA `(.L_x_137) ;  /* 0xfffffffc00f08947 */ /* 0x004fea000383ffff */
[----:B------:R-:W-:Y:S05]  /*8220*/  BRA `(.L_x_138) ;  /* 0xffffffa800bc7947 */ /* 0x000fea000383ffff */
.L_x_51:
[----:B-1----:R1:W2:Y:S02]  /*8230*/  SYNCS.PHASECHK.TRANS64.TRYWAIT P1, [R2+URZ+0x80], R5 ;  /* 0x00008005020075a7 */ /* 0x0022a400080211ff */
[----:B--2---:R-:W-:Y:S05]  /*8240*/  @!P1 NANOSLEEP.SYNCS 0x989680 ;  /* 0x009896800000995d */ /* 0x004fea0003900000 */
[----:B------:R-:W2:Y:S02]  /*8250*/  @!P1 SYNCS.PHASECHK.TRANS64 P1, [R2+URZ+0x80], R5 ;  /* 0x00008005020095a7 */ /* 0x000ea400080210ff */
[----:B--2---:R-:W-:Y:S05]  /*8260*/  @!P1 BRA `(.L_x_51) ;  /* 0xfffffffc00f09947 */ /* 0x004fea000383ffff */
[----:B------:R-:W-:Y:S05]  /*8270*/  BRA `(.L_x_139) ;  /* 0xffffffa800ec7947 */ /* 0x000fea000383ffff */
.L_x_54:
[----:B------:R-:W-:-:S07]  /*8280*/  MOV R0, UR4 ;  /* 0x0000000400007c02 */ /* 0x000fce0008000f00 */
.L_x_140:
[----:B-1----:R1:W2:Y:S02]  /*8290*/  SYNCS.PHASECHK.TRANS64.TRYWAIT P0, [R0+URZ+0x90], R3 ;  /* 0x00009003000075a7 */ /* 0x0022a400080011ff */
[----:B--2---:R-:W-:Y:S05]  /*82a0*/  @!P0 NANOSLEEP.SYNCS 0x989680 ;  /* 0x009896800000895d */ /* 0x004fea0003900000 */
[----:B------:R-:W2:Y:S02]  /*82b0*/  @!P0 SYNCS.PHASECHK.TRANS64 P0, [R0+URZ+0x90], R3 ;  /* 0x00009003000085a7 */ /* 0x000ea400080010ff */
[----:B--2---:R-:W-:Y:S05]  /*82c0*/  @!P0 BRA `(.L_x_140) ;  /* 0xfffffffc00f08947 */ /* 0x004fea000383ffff */
[----:B------:R-:W-:Y:S05]  /*82d0*/  BRA `(.L_x_53) ;  /* 0xffffffac00407947 */ /* 0x000fea000383ffff */
.L_x_63:
[----:B-1----:R-:W-:-:S04]  /*82e0*/  MOV R0, UR5 ;  /* 0x0000000500007c02 */ /* 0x002fc80008000f00 */
[----:B------:R1:W2:Y:S03]  /*82f0*/  SYNCS.PHASECHK.TRANS64.TRYWAIT P0, [R0+URZ+0x8], R7 ;  /* 0x00000807000075a7 */ /* 0x0002a600080011ff */
[----:B--2---:R-:W-:Y:S05]  /*8300*/  @!P0 NANOSLEEP.SYNCS 0x989680 ;  /* 0x009896800000895d */ /* 0x004fea0003900000 */
[----:B------:R-:W2:Y:S02]  /*8310*/  @!P0 SYNCS.PHASECHK.TRANS64 P0, [R0+URZ+0x8], R7 ;  /* 0x00000807000085a7 */ /* 0x000ea400080010ff */
[----:B--2---:R-:W-:Y:S05]  /*8320*/  @!P0 BRA `(.L_x_63) ;  /* 0xfffffffc00ec8947 */ /* 0x004fea000383ffff */
[----:B------:R-:W-:Y:S05]  /*8330*/  BRA `(.L_x_62) ;  /* 0xffffffac00f47947 */ /* 0x000fea000383ffff */
.L_x_65:
[----:B------:R-:W-:Y:S01]  /*8340*/  BSSY B0, `(.L_x_141) ;  /* 0x0000006000007945 */ /* 0x000fe20003800000 */
[----:B------:R-:W-:-:S07]  /*8350*/  MOV R15, 0xffffffff ;  /* 0xffffffff000f7802 */ /* 0x000fce0000000f00 */
[----:B-1---5:R-:W-:Y:S05]  /*8360*/  WARPSYNC.COLLECTIVE R15, `(.L_x_142) ;  /* 0x000000000f0c7348 */ /* 0x022fea0003c00000 */
[----:B------:R-:W-:Y:S02]  /*8370*/  ELECT P6, UR79, PT ;  /* 0x00000000004f782f */ /* 0x000fe400038c0000 */
[----:B------:R-:W-:Y:S01]  /*8380*/  MOV R14, UR79 ;  /* 0x0000004f000e7c02 */ /* 0x000fe20008000f00 */
[----:B-1---5:R-:W-:Y:S10]  /*8390*/  ENDCOLLECTIVE ;  /* 0x000000000000791b */ /* 0x022ff40003800000 */
.L_x_142:
[----:B------:R-:W-:Y:S05]  /*83a0*/  BSYNC B0 ;  /* 0x0000000000007941 */ /* 0x000fea0003800000 */
.L_x_141:
[----:B------:R-:W-:Y:S05]  /*83b0*/  BRA `(.L_x_143) ;  /* 0xffffffb000247947 */ /* 0x000fea000383ffff */
.L_x_67:
[----:B-1----:R-:W-:-:S04]  /*83c0*/  MOV R0, UR5 ;  /* 0x0000000500007c02 */ /* 0x002fc80008000f00 */
[----:B------:R1:W2:Y:S03]  /*83d0*/  SYNCS.PHASECHK.TRANS64.TRYWAIT P0, [R0+URZ+0x8], R5 ;  /* 0x00000805000075a7 */ /* 0x0002a600080011ff */
[----:B--2---:R-:W-:Y:S05]  /*83e0*/  @!P0 NANOSLEEP.SYNCS 0x989680 ;  /* 0x009896800000895d */ /* 0x004fea0003900000 */
[----:B------:R-:W2:Y:S02]  /*83f0*/  @!P0 SYNCS.PHASECHK.TRANS64 P0, [R0+URZ+0x8], R5 ;  /* 0x00000805000085a7 */ /* 0x000ea400080010ff */
[----:B--2---:R-:W-:Y:S05]  /*8400*/  @!P0 BRA `(.L_x_67) ;  /* 0xfffffffc00ec8947 */ /* 0x004fea000383ffff */
[----:B------:R-:W-:Y:S05]  /*8410*/  BRA `(.L_x_66) ;  /* 0xffffffb000287947 */ /* 0x000fea000383ffff */
.L_x_68:
[----:B-1----:R1:W2:Y:S02]  /*8420*/  SYNCS.PHASECHK.TRANS64.TRYWAIT P0, [R0+URZ+0x80], R5 ;  /* 0x00008005000075a7 */ /* 0x0022a400080011ff */
[----:B--2---:R-:W-:Y:S05]  /*8430*/  @!P0 NANOSLEEP.SYNCS 0x989680 ;  /* 0x009896800000895d */ /* 0x004fea0003900000 */
[----:B------:R-:W2:Y:S02]  /*8440*/  @!P0 SYNCS.PHASECHK.TRANS64 P0, [R0+URZ+0x80], R5 ;  /* 0x00008005000085a7 */ /* 0x000ea400080010ff */
[----:B--2---:R-:W-:Y:S05]  /*8450*/  @!P0 BRA `(.L_x_68) ;  /* 0xfffffffc00f08947 */ /* 0x004fea000383ffff */
[----:B------:R-:W-:Y:S05]  /*8460*/  BRA `(.L_x_144) ;  /* 0xffffffb000fc7947 */ /* 0x000fea000383ffff */
.L_x_70:
[----:B------:R-:W-:-:S07]  /*8470*/  MOV R0, UR19 ;  /* 0x0000001300007c02 */ /* 0x000fce0008000f00 */
.L_x_145:
[----:B-1----:R1:W2:Y:S02]  /*8480*/  SYNCS.PHASECHK.TRANS64.TRYWAIT P0, [R0+URZ+0xc0], R5 ;  /* 0x0000c005000075a7 */ /* 0x0022a400080011ff */
[----:B--2---:R-:W-:Y:S05]  /*8490*/  @!P0 NANOSLEEP.SYNCS 0x989680 ;  /* 0x009896800000895d */ /* 0x004fea0003900000 */
[----:B------:R-:W2:Y:S02]  /*84a0*/  @!P0 SYNCS.PHASECHK.TRANS64 P0, [R0+URZ+0xc0], R5 ;  /* 0x0000c005000085a7 */ /* 0x000ea400080010ff */
[----:B--2---:R-:W-:Y:S05]  /*84b0*/  @!P0 BRA `(.L_x_145) ;  /* 0xfffffffc00f08947 */ /* 0x004fea000383ffff */
[----:B------:R-:W-:Y:S05]  /*84c0*/  BRA `(.L_x_146) ;  /* 0xffffffb400447947 */ /* 0x000fea000383ffff */
.L_x_73:
[----:B------:R-:W-:Y:S07]  /*84d0*/  MOV R0, UR6 ;  /* 0x0000000600007c02 */ /* 0x000fee0008000f00 */
.L_x_147:
[----:B-1----:R1:W2:Y:S02]  /*84e0*/  SYNCS.PHASECHK.TRANS64.TRYWAIT P0, [R0+URZ], R5 ;  /* 0x00000005000075a7 */ /* 0x0022a400080011ff */
[----:B--2---:R-:W-:Y:S05]  /*84f0*/  @!P0 NANOSLEEP.SYNCS 0x989680 ;  /* 0x009896800000895d */ /* 0x004fea0003900000 */
[----:B------:R-:W2:Y:S02]  /*8500*/  @!P0 SYNCS.PHASECHK.TRANS64 P0, [R0+URZ], R5 ;  /* 0x00000005000085a7 */ /* 0x000ea400080010ff */
[----:B--2---:R-:W-:Y:S05]  /*8510*/  @!P0 BRA `(.L_x_147) ;  /* 0xfffffffc00f08947 */ /* 0x004fea000383ffff */
[----:B------:R-:W-:Y:S05]  /*8520*/  BRA `(.L_x_72) ;  /* 0xffffffb4005c7947 */ /* 0x000fea000383ffff */
.L_x_77:
[----:B-1----:R-:W-:-:S07]  /*8530*/  MOV R0, UR4 ;  /* 0x0000000400007c02 */ /* 0x002fce0008000f00 */
.L_x_148:
[----:B-1----:R1:W2:Y:S02]  /*8540*/  SYNCS.PHASECHK.TRANS64.TRYWAIT P0, [R0+URZ], R3 ;  /* 0x00000003000075a7 */ /* 0x0022a400080011ff */
[----:B--2---:R-:W-:Y:S05]  /*8550*/  @!P0 NANOSLEEP.SYNCS 0x989680 ;  /* 0x009896800000895d */ /* 0x004fea0003900000 */
[----:B------:R-:W2:Y:S02]  /*8560*/  @!P0 SYNCS.PHASECHK.TRANS64 P0, [R0+URZ], R3 ;  /* 0x00000003000085a7 */ /* 0x000ea400080010ff */
[----:B--2---:R-:W-:Y:S05]  /*8570*/  @!P0 BRA `(.L_x_148) ;  /* 0xfffffffc00f08947 */ /* 0x004fea000383ffff */
[----:B------:R-:W-:Y:S05]  /*8580*/  BRA `(.L_x_149) ;  /* 0xffffffb800147947 */ /* 0x000fea000383ffff */
.L_x_78:
[----:B------:R-:W-:-:S07]  /*8590*/  MOV R0, UR5 ;  /* 0x0000000500007c02 */ /* 0x000fce0008000f00 */
.L_x_150:
[----:B-1----:R1:W2:Y:S02]  /*85a0*/  SYNCS.PHASECHK.TRANS64.TRYWAIT P0, [R0+URZ], R3 ;  /* 0x00000003000075a7 */ /* 0x0022a400080011ff */
[----:B--2---:R-:W-:Y:S05]  /*85b0*/  @!P0 NANOSLEEP.SYNCS 0x989680 ;  /* 0x009896800000895d */ /* 0x004fea0003900000 */
[----:B------:R-:W2:Y:S02]  /*85c0*/  @!P0 SYNCS.PHASECHK.TRANS64 P0, [R0+URZ], R3 ;  /* 0x00000003000085a7 */ /* 0x000ea400080010ff */
[----:B--2---:R-:W-:Y:S05]  /*85d0*/  @!P0 BRA `(.L_x_150) ;  /* 0xfffffffc00f08947 */ /* 0x004fea000383ffff */
[----:B------:R-:W-:Y:S05]  /*85e0*/  BRA `(.L_x_151) ;  /* 0xffffffb800207947 */ /* 0x000fea000383ffff */
.L_x_79:
[----:B------:R-:W-:-:S07]  /*85f0*/  MOV R0, UR5 ;  /* 0x0000000500007c02 */ /* 0x000fce0008000f00 */
.L_x_152:
[----:B-1----:R1:W2:Y:S02]  /*8600*/  SYNCS.PHASECHK.TRANS64.TRYWAIT P0, [R0+URZ], R3 ;  /* 0x00000003000075a7 */ /* 0x0022a400080011ff */
[----:B--2---:R-:W-:Y:S05]  /*8610*/  @!P0 NANOSLEEP.SYNCS 0x989680 ;  /* 0x009896800000895d */ /* 0x004fea0003900000 */
[----:B------:R-:W2:Y:S02]  /*8620*/  @!P0 SYNCS.PHASECHK.TRANS64 P0, [R0+URZ], R3 ;  /* 0x00000003000085a7 */ /* 0x000ea400080010ff */
[----:B--2---:R-:W-:Y:S05]  /*8630*/  @!P0 BRA `(.L_x_152) ;  /* 0xfffffffc00f08947 */ /* 0x004fea000383ffff */
[----:B------:R-:W-:Y:S05]  /*8640*/  BRA `(.L_x_153) ;  /* 0xffffffb8002c7947 */ /* 0x000fea000383ffff */
.L_x_82:
[----:B------:R-:W-:-:S07]  /*8650*/  MOV R0, UR13 ;  /* 0x0000000d00007c02 */ /* 0x000fce0008000f00 */
.L_x_154:
[----:B-1----:R1:W2:Y:S02]  /*8660*/  SYNCS.PHASECHK.TRANS64.TRYWAIT P1, [R0+URZ+0x100], R3 ;  /* 0x00010003000075a7 */ /* 0x0022a400080211ff */
[----:B--2---:R-:W-:Y:S05]  /*8670*/  @!P1 NANOSLEEP.SYNCS 0x989680 ;  /* 0x009896800000995d */ /* 0x004fea0003900000 */
[----:B------:R-:W2:Y:S02]  /*8680*/  @!P1 SYNCS.PHASECHK.TRANS64 P1, [R0+URZ+0x100], R3 ;  /* 0x00010003000095a7 */ /* 0x000ea400080210ff */
[----:B--2---:R-:W-:Y:S05]  /*8690*/  @!P1 BRA `(.L_x_154) ;  /* 0xfffffffc00f09947 */ /* 0x004fea000383ffff */
[----:B------:R-:W-:Y:S05]  /*86a0*/  BRA `(.L_x_155) ;  /* 0xffffffb800787947 */ /* 0x000fea000383ffff */
.L_x_87:
[----:B--2---:R2:W3:Y:S02]  /*86b0*/  SYNCS.PHASECHK.TRANS64.TRYWAIT P0, [R12+URZ+0x80], R9 ;  /* 0x000080090c0075a7 */ /* 0x0044e400080011ff */
[----:B---3--:R-:W-:Y:S05]  /*86c0*/  @!P0 NANOSLEEP.SYNCS 0x989680 ;  /* 0x009896800000895d */ /* 0x008fea0003900000 */
[----:B------:R-:W3:Y:S02]  /*86d0*/  @!P0 SYNCS.PHASECHK.TRANS64 P0, [R12+URZ+0x80], R9 ;  /* 0x000080090c0085a7 */ /* 0x000ee400080010ff */
[----:B---3--:R-:W-:Y:S05]  /*86e0*/  @!P0 BRA `(.L_x_87) ;  /* 0xfffffffc00f08947 */ /* 0x008fea000383ffff */
[----:B------:R-:W-:Y:S05]  /*86f0*/  BRA `(.L_x_156) ;  /* 0xffffffbc00987947 */ /* 0x000fea000383ffff */
.L_x_90:
[----:B------:R-:W-:Y:S07]  /*8700*/  MOV R0, UR21 ;  /* 0x0000001500007c02 */ /* 0x000fee0008000f00 */
.L_x_157:
[----:B--2---:R2:W3:Y:S02]  /*8710*/  SYNCS.PHASECHK.TRANS64.TRYWAIT P2, [R0+URZ+0x78], R11 ;  /* 0x0000780b000075a7 */ /* 0x0044e400080411ff */
[----:B---3--:R-:W-:Y:S05]  /*8720*/  @!P2 NANOSLEEP.SYNCS 0x989680 ;  /* 0x009896800000a95d */ /* 0x008fea0003900000 */
[----:B------:R-:W3:Y:S02]  /*8730*/  @!P2 SYNCS.PHASECHK.TRANS64 P2, [R0+URZ+0x78], R11 ;  /* 0x0000780b0000a5a7 */ /* 0x000ee400080410ff */
[----:B---3--:R-:W-:Y:S05]  /*8740*/  @!P2 BRA `(.L_x_157) ;  /* 0xfffffffc00f0a947 */ /* 0x008fea000383ffff */
[----:B------:R-:W-:Y:S05]  /*8750*/  BRA `(.L_x_89) ;  /* 0xffffffc400007947 */ /* 0x000fea000383ffff */
.L_x_93:
[----:B--2---:R-:W-:Y:S07]  /*8760*/  MOV R0, UR21 ;  /* 0x0000001500007c02 */ /* 0x004fee0008000f00 */
.L_x_158:
[----:B--2---:R2:W3:Y:S02]  /*8770*/  SYNCS.PHASECHK.TRANS64.TRYWAIT P0, [R0+URZ+0x60], R9 ;  /* 0x00006009000075a7 */ /* 0x0044e400080011ff */
[----:B---3--:R-:W-:Y:S05]  /*8780*/  @!P0 NANOSLEEP.SYNCS 0x989680 ;  /* 0x009896800000895d */ /* 0x008fea0003900000 */
[----:B------:R-:W3:Y:S02]  /*8790*/  @!P0 SYNCS.PHASECHK.TRANS64 P0, [R0+URZ+0x60], R9 ;  /* 0x00006009000085a7 */ /* 0x000ee400080010ff */
[----:B---3--:R-:W-:Y:S05]  /*87a0*/  @!P0 BRA `(.L_x_158) ;  /* 0xfffffffc00f08947 */ /* 0x008fea000383ffff */
[----:B------:R-:W-:Y:S05]  /*87b0*/  BRA `(.L_x_159) ;  /* 0xffffffc4005c7947 */ /* 0x000fea000383ffff */
.L_x_94:
[----:B------:R-:W-:Y:S07]  /*87c0*/  MOV R0, UR21 ;  /* 0x0000001500007c02 */ /* 0x000fee0008000f00 */
.L_x_160:
[----:B--2---:R2:W3:Y:S02]  /*87d0*/  SYNCS.PHASECHK.TRANS64.TRYWAIT P0, [R0+URZ+0x68], R9 ;  /* 0x00006809000075a7 */ /* 0x0044e400080011ff */
[----:B---3--:R-:W-:Y:S05]  /*87e0*/  @!P0 NANOSLEEP.SYNCS 0x989680 ;  /* 0x009896800000895d */ /* 0x008fea0003900000 */
[----:B------:R-:W3:Y:S02]  /*87f0*/  @!P0 SYNCS.PHASECHK.TRANS64 P0, [R0+URZ+0x68], R9 ;  /* 0x00006809000085a7 */ /* 0x000ee400080010ff */
[----:B---3--:R-:W-:Y:S05]  /*8800*/  @!P0 BRA `(.L_x_160) ;  /* 0xfffffffc00f08947 */ /* 0x008fea000383ffff */
[----:B------:R-:W-:Y:S05]  /*8810*/  BRA `(.L_x_161) ;  /* 0xffffffc400b47947 */ /* 0x000fea000383ffff */
.L_x_96:
[----:B------:R-:W-:-:S07]  /*8820*/  MOV R0, UR21 ;  /* 0x0000001500007c02 */ /* 0x000fce0008000f00 */
.L_x_162:
[----:B--2---:R2:W4:Y:S02]  /*8830*/  SYNCS.PHASECHK.TRANS64.TRYWAIT P0, [R0+URZ+0x60], R3 ;  /* 0x00006003000075a7 */ /* 0x00452400080011ff */
[----:B----4-:R-:W-:Y:S05]  /*8840*/  @!P0 NANOSLEEP.SYNCS 0x989680 ;  /* 0x009896800000895d */ /* 0x010fea0003900000 */
[----:B------:R-:W4:Y:S02]  /*8850*/  @!P0 SYNCS.PHASECHK.TRANS64 P0, [R0+URZ+0x60], R3 ;  /* 0x00006003000085a7 */ /* 0x000f2400080010ff */
[----:B----4-:R-:W-:Y:S05]  /*8860*/  @!P0 BRA `(.L_x_162) ;  /* 0xfffffffc00f08947 */ /* 0x010fea000383ffff */
[----:B------:R-:W-:Y:S05]  /*8870*/  BRA `(.L_x_163) ;  /* 0xffffffc800407947 */ /* 0x000fea000383ffff */
.L_x_98:
[----:B-1----:R1:W2:Y:S02]  /*8880*/  SYNCS.PHASECHK.TRANS64.TRYWAIT P0, [R3+URZ+0x80], R0 ;  /* 0x00008000030075a7 */ /* 0x0022a400080011ff */
[----:B--2---:R-:W-:Y:S05]  /*8890*/  @!P0 NANOSLEEP.SYNCS 0x989680 ;  /* 0x009896800000895d */ /* 0x004fea0003900000 */
[----:B------:R-:W2:Y:S02]  /*88a0*/  @!P0 SYNCS.PHASECHK.TRANS64 P0, [R3+URZ+0x80], R0 ;  /* 0x00008000030085a7 */ /* 0x000ea400080010ff */
[----:B--2---:R-:W-:Y:S05]  /*88b0*/  @!P0 BRA `(.L_x_98) ;  /* 0xfffffffc00f08947 */ /* 0x004fea000383ffff */
[----:B------:R-:W-:Y:S05]  /*88c0*/  BRA `(.L_x_164) ;  /* 0xffffffc800fc7947 */ /* 0x000fea000383ffff */
.L_x_109:
[----:B-1----:R1:W2:Y:S02]  /*88d0*/  SYNCS.PHASECHK.TRANS64.TRYWAIT P1, [R3+URZ+0x50], R0 ;  /* 0x00005000030075a7 */ /* 0x0022a400080211ff */
[----:B--2---:R-:W-:Y:S05]  /*88e0*/  @!P1 NANOSLEEP.SYNCS 0x989680 ;  /* 0x009896800000995d */ /* 0x004fea0003900000 */
[----:B------:R-:W2:Y:S02]  /*88f0*/  @!P1 SYNCS.PHASECHK.TRANS64 P1, [R3+URZ+0x50], R0 ;  /* 0x00005000030095a7 */ /* 0x000ea400080210ff */
[----:B--2---:R-:W-:Y:S05]  /*8900*/  @!P1 BRA `(.L_x_109) ;  /* 0xfffffffc00f09947 */ /* 0x004fea000383ffff */
[----:B------:R-:W-:Y:S05]  /*8910*/  BRA `(.L_x_108) ;  /* 0xffffffd800687947 */ /* 0x000fea000383ffff */
.L_x_111:
[----:B-1----:R1:W4:Y:S02]  /*8920*/  SYNCS.PHASECHK.TRANS64.TRYWAIT P0, [R90+URZ+0xa0], R5 ;  /* 0x0000a0055a0075a7 */ /* 0x00232400080011ff */
[----:B----4-:R-:W-:Y:S05]  /*8930*/  @!P0 NANOSLEEP.SYNCS 0x989680 ;  /* 0x009896800000895d */ /* 0x010fea0003900000 */
[----:B------:R-:W4:Y:S02]  /*8940*/  @!P0 SYNCS.PHASECHK.TRANS64 P0, [R90+URZ+0xa0], R5 ;  /* 0x0000a0055a0085a7 */ /* 0x000f2400080010ff */
[----:B----4-:R-:W-:Y:S05]  /*8950*/  @!P0 BRA `(.L_x_111) ;  /* 0xfffffffc00f08947 */ /* 0x010fea000383ffff */
[----:B------:R-:W-:Y:S05]  /*8960*/  BRA `(.L_x_110) ;  /* 0xffffffd800bc7947 */ /* 0x000fea000383ffff */
.L_x_119:
[----:B--2---:R2:W3:Y:S02]  /*8970*/  SYNCS.PHASECHK.TRANS64.TRYWAIT P0, [R109+URZ+0x50], R2 ;  /* 0x000050026d0075a7 */ /* 0x0044e400080011ff */
[----:B---3--:R-:W-:Y:S05]  /*8980*/  @!P0 NANOSLEEP.SYNCS 0x989680 ;  /* 0x009896800000895d */ /* 0x008fea0003900000 */
[----:B------:R-:W3:Y:S02]  /*8990*/  @!P0 SYNCS.PHASECHK.TRANS64 P0, [R109+URZ+0x50], R2 ;  /* 0x000050026d0085a7 */ /* 0x000ee400080010ff */
[----:B---3--:R-:W-:Y:S05]  /*89a0*/  @!P0 BRA `(.L_x_119) ;  /* 0xfffffffc00f08947 */ /* 0x008fea000383ffff */
[----:B------:R-:W-:Y:S05]  /*89b0*/  BRA `(.L_x_118) ;  /* 0xffffffe400c47947 */ /* 0x000fea000383ffff */
        .weak           $__internal_0_$__cuda_sm10x_tcgen05_guardrail_trap_col_being_dealloced_not_returned_by_alloc
        .type           $__internal_0_$__cuda_sm10x_tcgen05_guardrail_trap_col_being_dealloced_not_returned_by_alloc,@function
        .size           $__internal_0_$__cuda_sm10x_tcgen05_guardrail_trap_col_being_dealloced_not_returned_by_alloc,($__internal_1_$__cuda_sm10x_tcgen05_guardrail_trap_phase_invalid_during_alloc - $__internal_0_$__cuda_sm10x_tcgen05_guardrail_trap_col_being_dealloced_not_returned_by_alloc)
$__internal_0_$__cuda_sm10x_tcgen05_guardrail_trap_col_being_dealloced_not_returned_by_alloc:
[----:B------:R-:W-:Y:S05]  /*89c0*/  BPT.TRAP 0x1 ;  /* 0x000000040000795c */ /* 0x000fea0000300000 */
[----:B------:R-:W-:-:S04]  /*89d0*/  HFMA2 R3, -RZ, RZ, 0, 0 ;  /* 0x00000000ff037431 */ /* 0x000fc800000001ff */
[----:B------:R-:W-:Y:S05]  /*89e0*/  RET.REL.NODEC R2 `(_ZN7cutlass13device_kernelINS_4gemm6kernel13GemmUniversalIN4cute5tupleIJiiiiEEENS1_10collective13CollectiveMmaINS1_35MainloopSm100TmaUmmaWarpSpecializedILi5ELi2ELi4ENS5_IJNS4_1CILi2EEESB_NSA_ILi1EEEEEEEENS5_IJNSA_ILi128EEESF_NSA_ILi32EEEEEENS_12float_e5m2_tENS5_IJlSC_lEEESI_SJ_NS4_8TiledMMAINS4_8MMA_AtomIJNS4_10MMA_TraitsINS4_25SM100_MMA_F8F6F4_2x1SM_SSEJSI_SI_fSF_SF_NS4_17integral_constantINS4_4UMMA5MajorELSQ_0EEESR_NSO_INSP_7ScaleInELSS_0EEEST_EEEEEENS4_6LayoutINS5_IJSC_SC_SC_EEENS5_IJNSA_ILi0EEESY_SY_EEEEENS5_IJNS4_10UnderscoreES11_S11_EEEEENS4_28SM100_TMA_2SM_LOAD_MULTICASTENS4_14ComposedLayoutINS4_7SwizzleILi1ELi4ELi3EEENS4_18smem_ptr_flag_bitsILi8EEENSW_INS5_IJNSA_ILi8EEESG_EEENS5_IJSG_SC_EEEEEEEvNS4_8identityENS4_18SM100_TMA_2SM_LOADES1E_vS1F_EENS_8epilogue10collective18CollectiveEpilogueINS1I_23Sm100TmaWarpSpecializedILi2ELi2ELi32ELb0ELb0EEEJNS5_IJNSA_ILi64EEESF_SG_EEENS5_IJNSW_IS1N_SC_EENSW_INS5_IJSG_SB_EEENS5_IJSC_S1N_EEEEEEEESI_SJ_SI_SJ_NS1I_6fusion15FusionCallbacksIS1M_NS1U_17LinearCombinationISI_fSI_fLNS_15FloatRoundStyleE2EEES1O_S1T_JEEENS4_5SM1004TMEM4LOAD26SM100_TMEM_LOAD_32dp32b32xENS4_13SM90_TMA_LOADES1E_NS4_39AutoVectorizingCopyWithAssumedAlignmentILi128EEENS4_14SM90_TMA_STOREES1E_S26_S26_EEEvvEEEEvNT_6ParamsE) ;  /* 0xffffff7402847950 */ /* 0x000fea0003c3ffff */
        .weak           $__internal_1_$__cuda_sm10x_tcgen05_guardrail_trap_phase_invalid_during_alloc
        .type           $__internal_1_$__cuda_sm10x_tcgen05_guardrail_trap_phase_invalid_during_alloc,@function
        .size           $__internal_1_$__cuda_sm10x_tcgen05_guardrail_trap_phase_invalid_during_alloc,($__internal_2_$__cuda_sm10x_tcgen05_guardrail_trap_unallocated_columns_being_dealloced - $__internal_1_$__cuda_sm10x_tcgen05_guardrail_trap_phase_invalid_during_alloc)
$__internal_1_$__cuda_sm10x_tcgen05_guardrail_trap_phase_invalid_during_alloc:
[----:B------:R-:W-:Y:S05]  /*89f0*/  BPT.TRAP 0x1 ;  /* 0x000000040000795c */ /* 0x000fea0000300000 */
[----:B------:R-:W-:-:S04]  /*8a00*/  MOV R5, 0x0 ;  /* 0x0000000000057802 */ /* 0x000fc80000000f00 */
[----:B------:R-:W-:Y:S05]  /*8a10*/  RET.REL.NODEC R4 `(_ZN7cutlass13device_kernelINS_4gemm6kernel13GemmUniversalIN4cute5tupleIJiiiiEEENS1_10collective13CollectiveMmaINS1_35MainloopSm100TmaUmmaWarpSpecializedILi5ELi2ELi4ENS5_IJNS4_1CILi2EEESB_NSA_ILi1EEEEEEEENS5_IJNSA_ILi128EEESF_NSA_ILi32EEEEEENS_12float_e5m2_tENS5_IJlSC_lEEESI_SJ_NS4_8TiledMMAINS4_8MMA_AtomIJNS4_10MMA_TraitsINS4_25SM100_MMA_F8F6F4_2x1SM_SSEJSI_SI_fSF_SF_NS4_17integral_constantINS4_4UMMA5MajorELSQ_0EEESR_NSO_INSP_7ScaleInELSS_0EEEST_EEEEEENS4_6LayoutINS5_IJSC_SC_SC_EEENS5_IJNSA_ILi0EEESY_SY_EEEEENS5_IJNS4_10UnderscoreES11_S11_EEEEENS4_28SM100_TMA_2SM_LOAD_MULTICASTENS4_14ComposedLayoutINS4_7SwizzleILi1ELi4ELi3EEENS4_18smem_ptr_flag_bitsILi8EEENSW_INS5_IJNSA_ILi8EEESG_EEENS5_IJSG_SC_EEEEEEEvNS4_8identityENS4_18SM100_TMA_2SM_LOADES1E_vS1F_EENS_8epilogue10collective18CollectiveEpilogueINS1I_23Sm100TmaWarpSpecializedILi2ELi2ELi32ELb0ELb0EEEJNS5_IJNSA_ILi64EEESF_SG_EEENS5_IJNSW_IS1N_SC_EENSW_INS5_IJSG_SB_EEENS5_IJSC_S1N_EEEEEEEESI_SJ_SI_SJ_NS1I_6fusion15FusionCallbacksIS1M_NS1U_17LinearCombinationISI_fSI_fLNS_15FloatRoundStyleE2EEES1O_S1T_JEEENS4_5SM1004TMEM4LOAD26SM100_TMEM_LOAD_32dp32b32xENS4_13SM90_TMA_LOADES1E_NS4_39AutoVectorizingCopyWithAssumedAlignmentILi128EEENS4_14SM90_TMA_STOREES1E_S26_S26_EEEvvEEEEvNT_6ParamsE) ;  /* 0xffffff7404787950 */ /* 0x000fea0003c3ffff */
        .weak           $__internal_2_$__cuda_sm10x_tcgen05_guardrail_trap_unallocated_columns_being_dealloced
        .type           $__internal_2_$__cuda_sm10x_tcgen05_guardrail_trap_unallocated_columns_being_dealloced,@function
        .size           $__internal_2_$__cuda_sm10x_tcgen05_guardrail_trap_unallocated_columns_being_dealloced,(.L_x_166 - $__internal_2_$__cuda_sm10x_tcgen05_guardrail_trap_unallocated_columns_being_dealloced)
$__internal_2_$__cuda_sm10x_tcgen05_guardrail_trap_unallocated_columns_being_dealloced:
[----:B------:R-:W-:Y:S05]  /*8a20*/  BPT.TRAP 0x1 ;  /* 0x000000040000795c */ /* 0x000fea0000300000 */
[----:B------:R-:W-:-:S04]  /*8a30*/  HFMA2 R3, -RZ, RZ, 0, 0 ;  /* 0x00000000ff037431 */ /* 0x000fc800000001ff */
[----:B------:R-:W-:Y:S05]  /*8a40*/  RET.REL.NODEC R2 `(_ZN7cutlass13device_kernelINS_4gemm6kernel13GemmUniversalIN4cute5tupleIJiiiiEEENS1_10collective13CollectiveMmaINS1_35MainloopSm100TmaUmmaWarpSpecializedILi5ELi2ELi4ENS5_IJNS4_1CILi2EEESB_NSA_ILi1EEEEEEEENS5_IJNSA_ILi128EEESF_NSA_ILi32EEEEEENS_12float_e5m2_tENS5_IJlSC_lEEESI_SJ_NS4_8TiledMMAINS4_8MMA_AtomIJNS4_10MMA_TraitsINS4_25SM100_MMA_F8F6F4_2x1SM_SSEJSI_SI_fSF_SF_NS4_17integral_constantINS4_4UMMA5MajorELSQ_0EEESR_NSO_INSP_7ScaleInELSS_0EEEST_EEEEEENS4_6LayoutINS5_IJSC_SC_SC_EEENS5_IJNSA_ILi0EEESY_SY_EEEEENS5_IJNS4_10UnderscoreES11_S11_EEEEENS4_28SM100_TMA_2SM_LOAD_MULTICASTENS4_14ComposedLayoutINS4_7SwizzleILi1ELi4ELi3EEENS4_18smem_ptr_flag_bitsILi8EEENSW_INS5_IJNSA_ILi8EEESG_EEENS5_IJSG_SC_EEEEEEEvNS4_8identityENS4_18SM100_TMA_2SM_LOADES1E_vS1F_EENS_8epilogue10collective18CollectiveEpilogueINS1I_23Sm100TmaWarpSpecializedILi2ELi2ELi32ELb0ELb0EEEJNS5_IJNSA_ILi64EEESF_SG_EEENS5_IJNSW_IS1N_SC_EENSW_INS5_IJSG_SB_EEENS5_IJSC_S1N_EEEEEEEESI_SJ_SI_SJ_NS1I_6fusion15FusionCallbacksIS1M_NS1U_17LinearCombinationISI_fSI_fLNS_15FloatRoundStyleE2EEES1O_S1T_JEEENS4_5SM1004TMEM4LOAD26SM100_TMEM_LOAD_32dp32b32xENS4_13SM90_TMA_LOADES1E_NS4_39AutoVectorizingCopyWithAssumedAlignmentILi128EEENS4_14SM90_TMA_STOREES1E_S26_S26_EEEvvEEEEvNT_6ParamsE) ;  /* 0xffffff74026c7950 */ /* 0x000fea0003c3ffff */
.L_x_165:
[----:B------:R-:W-:-:S00]  /*8a50*/  BRA `(.L_x_165) ;  /* 0xfffffffc00fc7947 */ /* 0x000fc0000383ffff */
[----:B------:R-:W-:-:S00]  /*8a60*/  NOP ;  /* 0x0000000000007918 */ /* 0x000fc00000000000 */
        /* <DEDUP_REMOVED lines=9> */
.L_x_166:


//--------------------- .nv.global.init           --------------------------
	.section	.nv.global.init,"aw",@progbits
.nv.global.init:
	.type		$str$27,@object
	.size		$str$27,($str$28 - $str$27)
$str$27:
        /*0000*/ 	.byte	0x28, 0x61, 0x64, 0x64, 0x72, 0x65, 0x73, 0x73, 0x20, 0x26, 0x20, 0x6d, 0x61, 0x73, 0x6b, 0x29
        /*0010*/ 	.byte	0x20, 0x3d, 0x3d, 0x20, 0x30, 0x00
	.type		$str$28,@object
	.size		$str$28,($str$26 - $str$28)
$str$28:
        /*0016*/ 	.byte	0x2f, 0x74, 0x6d, 0x70, 0x2f, 0x63, 0x75, 0x74, 0x6c, 0x61, 0x73, 0x73, 0x5f, 0x73, 0x77, 0x65
        /*0026*/ 	.byte	0x65, 0x70, 0x5f, 0x73, 0x72, 0x63, 0x2f, 0x69, 0x6e, 0x63, 0x6c, 0x75, 0x64, 0x65, 0x2f, 0x63
        /*0036*/ 	.byte	0x75, 0x74, 0x65, 0x2f, 0x70, 0x6f, 0x69, 0x6e, 0x74, 0x65, 0x72, 0x5f, 0x66, 0x6c, 0x61, 0x67
        /*0046*/ 	.byte	0x67, 0x65, 0x64, 0x2e, 0x68, 0x70, 0x70, 0x00
	.type		$str$26,@object
	.size		$str$26,($str$25 - $str$26)
$str$26:
        /*004e*/ 	.byte	0x2f, 0x74, 0x6d, 0x70, 0x2f, 0x63, 0x75, 0x74, 0x6c, 0x61, 0x73, 0x73, 0x5f, 0x73, 0x77, 0x65
        /*005e*/ 	.byte	0x65, 0x70, 0x5f, 0x73, 0x72, 0x63, 0x2f, 0x69, 0x6e, 0x63, 0x6c, 0x75, 0x64, 0x65, 0x2f, 0x63
        /*006e*/ 	.byte	0x75, 0x74, 0x65, 0x2f, 0x61, 0x74, 0x6f, 0x6d, 0x2f, 0x63, 0x6f, 0x70, 0x79, 0x5f, 0x74, 0x72
        /*007e*/ 	.byte	0x61, 0x69, 0x74, 0x73, 0x5f, 0x73, 0x6d, 0x31, 0x30, 0x30, 0x2e, 0x68, 0x70, 0x70, 0x00
	.type		$str$25,@object
	.size		$str$25,(__unnamed_1 - $str$25)
$str$25:
        /*008d*/ 	.byte	0x28, 0x28, 0x75, 0x69, 0x6e, 0x74, 0x33, 0x32, 0x5f, 0x74, 0x28, 0x74, 0x68, 0x72, 0x65, 0x61
        /*009d*/ 	.byte	0x64, 0x49, 0x64, 0x78, 0x2e, 0x78, 0x29, 0x20, 0x2f, 0x20, 0x33, 0x32, 0x29, 0x20, 0x25, 0x20
        /*00ad*/ 	.byte	0x34, 0x29, 0x20, 0x3d, 0x3d, 0x20, 0x28, 0x28, 0x28, 0x74, 0x6d, 0x65, 0x6d, 0x5f, 0x61, 0x64
        /*00bd*/ 	.byte	0x64, 0x72, 0x20, 0x3e, 0x3e, 0x20, 0x31, 0x36, 0x29, 0x20, 0x2f, 0x20, 0x33, 0x32, 0x29, 0x20
        /*00cd*/ 	.byte	0x25, 0x20, 0x34, 0x29, 0x00
	.type		__unnamed_1,@object
	.size		__unnamed_1,(__unnamed_2 - __unnamed_1)
__unnamed_1:
        /*00d2*/ 	.byte	0x61, 0x75, 0x74, 0x6f, 0x20, 0x63, 0x75, 0x74, 0x65, 0x3a, 0x3a, 0x61, 0x73, 0x5f, 0x70, 0x6f
        /* <DEDUP_REMOVED lines=24> */
        /*0262*/ 	.byte	0x3a, 0x3a, 0x43, 0x3c, 0x34, 0x30, 0x39, 0x36, 0x3e, 0x3e, 0x3e, 0x3e, 0x5d, 0x00
	.type		__unnamed_2,@object
	.size		__unnamed_2,(.L_2 - __unnamed_2)
__unnamed_2:
        /* <DEDUP_REMOVED lines=40> */
        /*04f0*/ 	.byte	0x74, 0x65, 0x3a, 0x3a, 0x43, 0x3c, 0x30, 0x3e, 0x3e, 0x3e, 0x3e, 0x5d, 0x00
.L_2:


//--------------------- .nv.shared._ZN7cutlass13device_kernelINS_4gemm6kernel13GemmUniversalIN4cute5tupleIJiiiiEEENS1_10collective13CollectiveMmaINS1_35MainloopSm100TmaUmmaWarpSpecializedILi5ELi2ELi4ENS5_IJNS4_1CILi2EEESB_NSA_ILi1EEEEEEEENS5_IJNSA_ILi128EEESF_NSA_ILi32EEEEEENS_12float_e5m2_tENS5_IJlSC_lEEESI_SJ_NS4_8TiledMMAINS4_8MMA_AtomIJNS4_10MMA_TraitsINS4_25SM100_MMA_F8F6F4_2x1SM_SSEJSI_SI_fSF_SF_NS4_17integral_constantINS4_4UMMA5MajorELSQ_0EEESR_NSO_INSP_7ScaleInELSS_0EEEST_EEEEEENS4_6LayoutINS5_IJSC_SC_SC_EEENS5_IJNSA_ILi0EEESY_SY_EEEEENS5_IJNS4_10UnderscoreES11_S11_EEEEENS4_28SM100_TMA_2SM_LOAD_MULTICASTENS4_14ComposedLayoutINS4_7SwizzleILi1ELi4ELi3EEENS4_18smem_ptr_flag_bitsILi8EEENSW_INS5_IJNSA_ILi8EEESG_EEENS5_IJSG_SC_EEEEEEEvNS4_8identityENS4_18SM100_TMA_2SM_LOADES1E_vS1F_EENS_8epilogue10collective18CollectiveEpilogueINS1I_23Sm100TmaWarpSpecializedILi2ELi2ELi32ELb0ELb0EEEJNS5_IJNSA_ILi64EEESF_SG_EEENS5_IJNSW_IS1N_SC_EENSW_INS5_IJSG_SB_EEENS5_IJSC_S1N_EEEEEEEESI_SJ_SI_SJ_NS1I_6fusion15FusionCallbacksIS1M_NS1U_17LinearCombinationISI_fSI_fLNS_15FloatRoundStyleE2EEES1O_S1T_JEEENS4_5SM1004TMEM4LOAD26SM100_TMEM_LOAD_32dp32b32xENS4_13SM90_TMA_LOADES1E_NS4_39AutoVectorizingCopyWithAssumedAlignmentILi128EEENS4_14SM90_TMA_STOREES1E_S26_S26_EEEvvEEEEvNT_6ParamsE --------------------------
	.section	.nv.shared._ZN7cutlass13device_kernelINS_4gemm6kernel13GemmUniversalIN4cute5tupleIJiiiiEEENS1_10collective13CollectiveMmaINS1_35MainloopSm100TmaUmmaWarpSpecializedILi5ELi2ELi4ENS5_IJNS4_1CILi2EEESB_NSA_ILi1EEEEEEEENS5_IJNSA_ILi128EEESF_NSA_ILi32EEEEEENS_12float_e5m2_tENS5_IJlSC_lEEESI_SJ_NS4_8TiledMMAINS4_8MMA_AtomIJNS4_10MMA_TraitsINS4_25SM100_MMA_F8F6F4_2x1SM_SSEJSI_SI_fSF_SF_NS4_17integral_constantINS4_4UMMA5MajorELSQ_0EEESR_NSO_INSP_7ScaleInELSS_0EEEST_EEEEEENS4_6LayoutINS5_IJSC_SC_SC_EEENS5_IJNSA_ILi0EEESY_SY_EEEEENS5_IJNS4_10UnderscoreES11_S11_EEEEENS4_28SM100_TMA_2SM_LOAD_MULTICASTENS4_14ComposedLayoutINS4_7SwizzleILi1ELi4ELi3EEENS4_18smem_ptr_flag_bitsILi8EEENSW_INS5_IJNSA_ILi8EEESG_EEENS5_IJSG_SC_EEEEEEEvNS4_8identityENS4_18SM100_TMA_2SM_LOADES1E_vS1F_EENS_8epilogue10collective18CollectiveEpilogueINS1I_23Sm100TmaWarpSpecializedILi2ELi2ELi32ELb0ELb0EEEJNS5_IJNSA_ILi64EEESF_SG_EEENS5_IJNSW_IS1N_SC_EENSW_INS5_IJSG_SB_EEENS5_IJSC_S1N_EEEEEEEESI_SJ_SI_SJ_NS1I_6fusion15FusionCallbacksIS1M_NS1U_17LinearCombinationISI_fSI_fLNS_15FloatRoundStyleE2EEES1O_S1T_JEEENS4_5SM1004TMEM4LOAD26SM100_TMEM_LOAD_32dp32b32xENS4_13SM90_TMA_LOADES1E_NS4_39AutoVectorizingCopyWithAssumedAlignmentILi128EEENS4_14SM90_TMA_STOREES1E_S26_S26_EEEvvEEEEvNT_6ParamsE,"aw",@nobits
	.sectionflags	@""
	.align	16
	.zero		1024


//--------------------- .nv.shared.reserved.0     --------------------------
	.section	.nv.shared.reserved.0,"aw",@nobits
	.weak		__nv_reservedSMEM_offset_0_alias
	.size		__nv_reservedSMEM_offset_0_alias, 0, 64
	.other		__nv_reservedSMEM_offset_0_alias,@"STO_CUDA_RESERVED_SHARED STV_DEFAULT"
__nv_reservedSMEM_offset_0_alias:
	.zero		0
.nv.shared.reserved.0:
	.zero		64
	.weak		__nv_reservedSMEM_tcgen05_partition
	.type		__nv_reservedSMEM_tcgen05_partition,@object
	.size		__nv_reservedSMEM_tcgen05_partition,(.L_0 - __nv_reservedSMEM_tcgen05_partition)
__nv_reservedSMEM_tcgen05_partition:
	.zero		32
.L_0:


//--------------------- .nv.global                --------------------------
	.section	.nv.global,"aw",@nobits
.nv.global:
	.type		_ZN40_INTERNAL_1f8b1c38_4_k_cu_8010b8b8_102474cute1_E,@object
	.size		_ZN40_INTERNAL_1f8b1c38_4_k_cu_8010b8b8_102474cute1_E,(_ZN40_INTERNAL_1f8b1c38_4_k_cu_8010b8b8_102474cuda3std3__45__cpo6cbeginE - _ZN40_INTERNAL_1f8b1c38_4_k_cu_8010b8b8_102474cute1_E)
_ZN40_INTERNAL_1f8b1c38_4_k_cu_8010b8b8_102474cute1_E:
	.zero		1
	.type		_ZN40_INTERNAL_1f8b1c38_4_k_cu_8010b8b8_102474cuda3std3__45__cpo6cbeginE,@object
	.size		_ZN40_INTERNAL_1f8b1c38_4_k_cu_8010b8b8_102474cuda3std3__45__cpo6cbeginE,(_ZN40_INTERNAL_1f8b1c38_4_k_cu_8010b8b8_102474cuda3std3__48in_placeE - _ZN40_INTERNAL_1f8b1c38_4_k_cu_8010b8b8_102474cuda3std3__45__cpo6cbeginE)
_ZN40_INTERNAL_1f8b1c38_4_k_cu_8010b8b8_102474cuda3std3__45__cpo6cbeginE:
	.zero		1
	.type		_ZN40_INTERNAL_1f8b1c38_4_k_cu_8010b8b8_102474cuda3std3__48in_placeE,@object
	.size		_ZN40_INTERNAL_1f8b1c38_4_k_cu_8010b8b8_102474cuda3std3__48in_placeE,(_ZN40_INTERNAL_1f8b1c38_4_k_cu_8010b8b8_102474cuda3std6ranges3__45__cpo9iter_moveE - _ZN40_INTERNAL_1f8b1c38_4_k_cu_8010b8b8_102474cuda3std3__48in_placeE)
_ZN40_INTERNAL_1f8b1c38_4_k_cu_8010b8b8_102474cuda3std3__48in_placeE:
	.zero		1
	.type		_ZN40_INTERNAL_1f8b1c38_4_k_cu_8010b8b8_102474cuda3std6ranges3__45__cpo9iter_moveE,@object
	.size		_ZN40_INTERNAL_1f8b1c38_4_k_cu_8010b8b8_102474cuda3std6ranges3__45__cpo9iter_moveE,(_ZN40_INTERNAL_1f8b1c38_4_k_cu_8010b8b8_102474cuda3std3__45__cpo5beginE - _ZN40_INTERNAL_1f8b1c38_4_k_cu_8010b8b8_102474cuda3std6ranges3__45__cpo9iter_moveE)
_ZN40_INTERNAL_1f8b1c38_4_k_cu_8010b8b8_102474cuda3std6ranges3__45__cpo9iter_moveE:
	.zero		1
	.type		_ZN40_INTERNAL_1f8b1c38_4_k_cu_8010b8b8_102474cuda3std3__45__cpo5beginE,@object
	.size		_ZN40_INTERNAL_1f8b1c38_4_k_cu_8010b8b8_102474cuda3std3__45__cpo5beginE,(_ZN40_INTERNAL_1f8b1c38_4_k_cu_8010b8b8_102474cuda3std3__442_GLOBAL__N__1f8b1c38_4_k_cu_8010b8b8_102476ignoreE - _ZN40_INTERNAL_1f8b1c38_4_k_cu_8010b8b8_102474cuda3std3__45__cpo5beginE)
_ZN40_INTERNAL_1f8b1c38_4_k_cu_8010b8b8_102474cuda3std3__45__cpo5beginE:
	.zero		1
	.type		_ZN40_INTERNAL_1f8b1c38_4_k_cu_8010b8b8_102474cuda3std3__442_GLOBAL__N__1f8b1c38_4_k_cu_8010b8b8_102476ignoreE,@object
	.size		_ZN40_INTERNAL_1f8b1c38_4_k_cu_8010b8b8_102474cuda3std3__442_GLOBAL__N__1f8b1c38_4_k_cu_8010b8b8_102476ignoreE,(_ZN40_INTERNAL_1f8b1c38_4_k_cu_8010b8b8_102474cute7productE - _ZN40_INTERNAL_1f8b1c38_4_k_cu_8010b8b8_102474cuda3std3__442_GLOBAL__N__1f8b1c38_4_k_cu_8010b8b8_102476ignoreE)
_ZN40_INTERNAL_1f8b1c38_4_k_cu_8010b8b8_102474cuda3std3__442_GLOBAL__N__1f8b1c38_4_k_cu_8010b8b8_102476ignoreE:
	.zero		1
	.type		_ZN40_INTERNAL_1f8b1c38_4_k_cu_8010b8b8_102474cute7productE,@object
	.size		_ZN40_INTERNAL_1f8b1c38_4_k_cu_8010b8b8_102474cute7productE,(_ZN40_INTERNAL_1f8b1c38_4_k_cu_8010b8b8_102474cuda3std3__45__cpo3endE - _ZN40_INTERNAL_1f8b1c38_4_k_cu_8010b8b8_102474cute7productE)
_ZN40_INTERNAL_1f8b1c38_4_k_cu_8010b8b8_102474cute7productE:
	.zero		1
	.type		_ZN40_INTERNAL_1f8b1c38_4_k_cu_8010b8b8_102474cuda3std3__45__cpo3endE,@object
	.size		_ZN40_INTERNAL_1f8b1c38_4_k_cu_8010b8b8_102474cuda3std3__45__cpo3endE,(_ZN40_INTERNAL_1f8b1c38_4_k_cu_8010b8b8_102474cuda3std3__419piecewise_constructE - _ZN40_INTERNAL_1f8b1c38_4_k_cu_8010b8b8_102474cuda3std3__45__cpo3endE)
_ZN40_INTERNAL_1f8b1c38_4_k_cu_8010b8b8_102474cuda3std3__45__cpo3endE:
	.zero		1
	.type		_ZN40_INTERNAL_1f8b1c38_4_k_cu_8010b8b8_102474cuda3std3__419piecewise_constructE,@object
	.size		_ZN40_INTERNAL_1f8b1c38_4_k_cu_8010b8b8_102474cuda3std3__419piecewise_constructE,(_ZN40_INTERNAL_1f8b1c38_4_k_cu_8010b8b8_102474cuda3std3__45__cpo4cendE - _ZN40_INTERNAL_1f8b1c38_4_k_cu_8010b8b8_102474cuda3std3__419piecewise_constructE)
_ZN40_INTERNAL_1f8b1c38_4_k_cu_8010b8b8_102474cuda3std3__419piecewise_constructE:
	.zero		1
	.type		_ZN40_INTERNAL_1f8b1c38_4_k_cu_8010b8b8_102474cuda3std3__45__cpo4cendE,@object
	.size		_ZN40_INTERNAL_1f8b1c38_4_k_cu_8010b8b8_102474cuda3std3__45__cpo4cendE,(_ZN40_INTERNAL_1f8b1c38_4_k_cu_8010b8b8_102474cuda3std6ranges3__45__cpo4swapE - _ZN40_INTERNAL_1f8b1c38_4_k_cu_8010b8b8_102474cuda3std3__45__cpo4cendE)
_ZN40_INTERNAL_1f8b1c38_4_k_cu_8010b8b8_102474cuda3std3__45__cpo4cendE:
	.zero		1
	.type		_ZN40_INTERNAL_1f8b1c38_4_k_cu_8010b8b8_102474cuda3std6ranges3__45__cpo4swapE,@object
	.size		_ZN40_INTERNAL_1f8b1c38_4_k_cu_8010b8b8_102474cuda3std6ranges3__45__cpo4swapE,(.L_10 - _ZN40_INTERNAL_1f8b1c38_4_k_cu_8010b8b8_102474cuda3std6ranges3__45__cpo4swapE)
_ZN40_INTERNAL_1f8b1c38_4_k_cu_8010b8b8_102474cuda3std6ranges3__45__cpo4swapE:
	.zero		1
.L_10:


//--------------------- .nv.constant0._ZN7cutlass13device_kernelINS_4gemm6kernel13GemmUniversalIN4cute5tupleIJiiiiEEENS1_10collective13CollectiveMmaINS1_35MainloopSm100TmaUmmaWarpSpecializedILi5ELi2ELi4ENS5_IJNS4_1CILi2EEESB_NSA_ILi1EEEEEEEENS5_IJNSA_ILi128EEESF_NSA_ILi32EEEEEENS_12float_e5m2_tENS5_IJlSC_lEEESI_SJ_NS4_8TiledMMAINS4_8MMA_AtomIJNS4_10MMA_TraitsINS4_25SM100_MMA_F8F6F4_2x1SM_SSEJSI_SI_fSF_SF_NS4_17integral_constantINS4_4UMMA5MajorELSQ_0EEESR_NSO_INSP_7ScaleInELSS_0EEEST_EEEEEENS4_6LayoutINS5_IJSC_SC_SC_EEENS5_IJNSA_ILi0EEESY_SY_EEEEENS5_IJNS4_10UnderscoreES11_S11_EEEEENS4_28SM100_TMA_2SM_LOAD_MULTICASTENS4_14ComposedLayoutINS4_7SwizzleILi1ELi4ELi3EEENS4_18smem_ptr_flag_bitsILi8EEENSW_INS5_IJNSA_ILi8EEESG_EEENS5_IJSG_SC_EEEEEEEvNS4_8identityENS4_18SM100_TMA_2SM_LOADES1E_vS1F_EENS_8epilogue10collective18CollectiveEpilogueINS1I_23Sm100TmaWarpSpecializedILi2ELi2ELi32ELb0ELb0EEEJNS5_IJNSA_ILi64EEESF_SG_EEENS5_IJNSW_IS1N_SC_EENSW_INS5_IJSG_SB_EEENS5_IJSC_S1N_EEEEEEEESI_SJ_SI_SJ_NS1I_6fusion15FusionCallbacksIS1M_NS1U_17LinearCombinationISI_fSI_fLNS_15FloatRoundStyleE2EEES1O_S1T_JEEENS4_5SM1004TMEM4LOAD26SM100_TMEM_LOAD_32dp32b32xENS4_13SM90_TMA_LOADES1E_NS4_39AutoVectorizingCopyWithAssumedAlignmentILi128EEENS4_14SM90_TMA_STOREES1E_S26_S26_EEEvvEEEEvNT_6ParamsE --------------------------
	.section	.nv.constant0._ZN7cutlass13device_kernelINS_4gemm6kernel13GemmUniversalIN4cute5tupleIJiiiiEEENS1_10collective13CollectiveMmaINS1_35MainloopSm100TmaUmmaWarpSpecializedILi5ELi2ELi4ENS5_IJNS4_1CILi2EEESB_NSA_ILi1EEEEEEEENS5_IJNSA_ILi128EEESF_NSA_ILi32EEEEEENS_12float_e5m2_tENS5_IJlSC_lEEESI_SJ_NS4_8TiledMMAINS4_8MMA_AtomIJNS4_10MMA_TraitsINS4_25SM100_MMA_F8F6F4_2x1SM_SSEJSI_SI_fSF_SF_NS4_17integral_constantINS4_4UMMA5MajorELSQ_0EEESR_NSO_INSP_7ScaleInELSS_0EEEST_EEEEEENS4_6LayoutINS5_IJSC_SC_SC_EEENS5_IJNSA_ILi0EEESY_SY_EEEEENS5_IJNS4_10UnderscoreES11_S11_EEEEENS4_28SM100_TMA_2SM_LOAD_MULTICASTENS4_14ComposedLayoutINS4_7SwizzleILi1ELi4ELi3EEENS4_18smem_ptr_flag_bitsILi8EEENSW_INS5_IJNSA_ILi8EEESG_EEENS5_IJSG_SC_EEEEEEEvNS4_8identityENS4_18SM100_TMA_2SM_LOADES1E_vS1F_EENS_8epilogue10collective18CollectiveEpilogueINS1I_23Sm100TmaWarpSpecializedILi2ELi2ELi32ELb0ELb0EEEJNS5_IJNSA_ILi64EEESF_SG_EEENS5_IJNSW_IS1N_SC_EENSW_INS5_IJSG_SB_EEENS5_IJSC_S1N_EEEEEEEESI_SJ_SI_SJ_NS1I_6fusion15FusionCallbacksIS1M_NS1U_17LinearCombinationISI_fSI_fLNS_15FloatRoundStyleE2EEES1O_S1T_JEEENS4_5SM1004TMEM4LOAD26SM100_TMEM_LOAD_32dp32b32xENS4_13SM90_TMA_LOADES1E_NS4_39AutoVectorizingCopyWithAssumedAlignmentILi128EEENS4_14SM90_TMA_STOREES1E_S26_S26_EEEvvEEEEvNT_6ParamsE,"a",@progbits
	.sectionflags	@""
	.align	4
.nv.constant0._ZN7cutlass13device_kernelINS_4gemm6kernel13GemmUniversalIN4cute5tupleIJiiiiEEENS1_10collective13CollectiveMmaINS1_35MainloopSm100TmaUmmaWarpSpecializedILi5ELi2ELi4ENS5_IJNS4_1CILi2EEESB_NSA_ILi1EEEEEEEENS5_IJNSA_ILi128EEESF_NSA_ILi32EEEEEENS_12float_e5m2_tENS5_IJlSC_lEEESI_SJ_NS4_8TiledMMAINS4_8MMA_AtomIJNS4_10MMA_TraitsINS4_25SM100_MMA_F8F6F4_2x1SM_SSEJSI_SI_fSF_SF_NS4_17integral_constantINS4_4UMMA5MajorELSQ_0EEESR_NSO_INSP_7ScaleInELSS_0EEEST_EEEEEENS4_6LayoutINS5_IJSC_SC_SC_EEENS5_IJNSA_ILi0EEESY_SY_EEEEENS5_IJNS4_10UnderscoreES11_S11_EEEEENS4_28SM100_TMA_2SM_LOAD_MULTICASTENS4_14ComposedLayoutINS4_7SwizzleILi1ELi4ELi3EEENS4_18smem_ptr_flag_bitsILi8EEENSW_INS5_IJNSA_ILi8EEESG_EEENS5_IJSG_SC_EEEEEEEvNS4_8identityENS4_18SM100_TMA_2SM_LOADES1E_vS1F_EENS_8epilogue10collective18CollectiveEpilogueINS1I_23Sm100TmaWarpSpecializedILi2ELi2ELi32ELb0ELb0EEEJNS5_IJNSA_ILi64EEESF_SG_EEENS5_IJNSW_IS1N_SC_EENSW_INS5_IJSG_SB_EEENS5_IJSC_S1N_EEEEEEEESI_SJ_SI_SJ_NS1I_6fusion15FusionCallbacksIS1M_NS1U_17LinearCombinationISI_fSI_fLNS_15FloatRoundStyleE2EEES1O_S1T_JEEENS4_5SM1004TMEM4LOAD26SM100_TMEM_LOAD_32dp32b32xENS4_13SM90_TMA_LOADES1E_NS4_39AutoVectorizingCopyWithAssumedAlignmentILi128EEENS4_14SM90_TMA_STOREES1E_S26_S26_EEEvvEEEEvNT_6ParamsE:
	.zero		2944


//--------------------- SYMBOLS --------------------------

	.type		.nv.reservedSmem.offset0,@object
	.size		.nv.reservedSmem.offset0,0x4
	.type		.nv.reservedSmem.cap,@object
	.size		.nv.reservedSmem.cap,0x4
	.type		__assertfail,@function
